//
// Generated by NVIDIA NVVM Compiler
//
// Compiler Build ID: CL-36424714
// Cuda compilation tools, release 13.0, V13.0.88
// Based on NVVM 20.0.0
//

.version 9.0
.target sm_100
.address_size 64

	// .globl	_Z22attention_fwd_bf16_mmaPK13__nv_bfloat16S1_S1_PS_iiiiif
.extern .shared .align 16 .b8 smem[];

.visible .entry _Z22attention_fwd_bf16_mmaPK13__nv_bfloat16S1_S1_PS_iiiiif(
	.param .u64 .ptr .align 1 _Z22attention_fwd_bf16_mmaPK13__nv_bfloat16S1_S1_PS_iiiiif_param_0,
	.param .u64 .ptr .align 1 _Z22attention_fwd_bf16_mmaPK13__nv_bfloat16S1_S1_PS_iiiiif_param_1,
	.param .u64 .ptr .align 1 _Z22attention_fwd_bf16_mmaPK13__nv_bfloat16S1_S1_PS_iiiiif_param_2,
	.param .u64 .ptr .align 1 _Z22attention_fwd_bf16_mmaPK13__nv_bfloat16S1_S1_PS_iiiiif_param_3,
	.param .u32 _Z22attention_fwd_bf16_mmaPK13__nv_bfloat16S1_S1_PS_iiiiif_param_4,
	.param .u32 _Z22attention_fwd_bf16_mmaPK13__nv_bfloat16S1_S1_PS_iiiiif_param_5,
	.param .u32 _Z22attention_fwd_bf16_mmaPK13__nv_bfloat16S1_S1_PS_iiiiif_param_6,
	.param .u32 _Z22attention_fwd_bf16_mmaPK13__nv_bfloat16S1_S1_PS_iiiiif_param_7,
	.param .u32 _Z22attention_fwd_bf16_mmaPK13__nv_bfloat16S1_S1_PS_iiiiif_param_8,
	.param .f32 _Z22attention_fwd_bf16_mmaPK13__nv_bfloat16S1_S1_PS_iiiiif_param_9
)
{
	.reg .pred 	%p<75>;
	.reg .b16 	%rs<95>;
	.reg .b32 	%r<209>;
	.reg .b32 	%f<343>;
	.reg .b64 	%rd<78>;

	ld.param.u64 	%rd18, [_Z22attention_fwd_bf16_mmaPK13__nv_bfloat16S1_S1_PS_iiiiif_param_0];
	ld.param.u64 	%rd19, [_Z22attention_fwd_bf16_mmaPK13__nv_bfloat16S1_S1_PS_iiiiif_param_1];
	ld.param.u64 	%rd20, [_Z22attention_fwd_bf16_mmaPK13__nv_bfloat16S1_S1_PS_iiiiif_param_2];
	ld.param.u64 	%rd21, [_Z22attention_fwd_bf16_mmaPK13__nv_bfloat16S1_S1_PS_iiiiif_param_3];
	ld.param.u32 	%r63, [_Z22attention_fwd_bf16_mmaPK13__nv_bfloat16S1_S1_PS_iiiiif_param_4];
	ld.param.u32 	%r59, [_Z22attention_fwd_bf16_mmaPK13__nv_bfloat16S1_S1_PS_iiiiif_param_5];
	ld.param.u32 	%r60, [_Z22attention_fwd_bf16_mmaPK13__nv_bfloat16S1_S1_PS_iiiiif_param_6];
	ld.param.u32 	%r61, [_Z22attention_fwd_bf16_mmaPK13__nv_bfloat16S1_S1_PS_iiiiif_param_7];
	ld.param.u32 	%r62, [_Z22attention_fwd_bf16_mmaPK13__nv_bfloat16S1_S1_PS_iiiiif_param_8];
	ld.param.f32 	%f86, [_Z22attention_fwd_bf16_mmaPK13__nv_bfloat16S1_S1_PS_iiiiif_param_9];
	cvta.to.global.u64 	%rd1, %rd19;
	cvta.to.global.u64 	%rd2, %rd18;
	cvta.to.global.u64 	%rd3, %rd20;
	cvta.to.global.u64 	%rd4, %rd21;
	mov.u32 	%r1, %ctaid.x;
	mul.lo.s32 	%r64, %r59, %r63;
	mul.lo.s32 	%r65, %r64, %r60;
	setp.ge.s32 	%p1, %r1, %r65;
	@%p1 bra 	$L__BB0_88;
	mul.lo.s32 	%r66, %r60, %r59;
	div.s32 	%r67, %r1, %r66;
	div.s32 	%r68, %r1, %r60;
	rem.s32 	%r69, %r68, %r59;
	mul.lo.s32 	%r2, %r62, %r1;
	mad.lo.s32 	%r70, %r67, %r59, %r69;
	mul.lo.s32 	%r71, %r62, %r61;
	mul.lo.s32 	%r3, %r71, %r70;
	mov.u32 	%r201, %tid.x;
	setp.ge.s32 	%p2, %r201, %r61;
	mov.f32 	%f330, 0fFF800000;
	@%p2 bra 	$L__BB0_47;
	setp.lt.s32 	%p3, %r62, 1;
	mov.u32 	%r5, %ntid.x;
	@%p3 bra 	$L__BB0_45;
	add.s32 	%r6, %r62, -1;
	shr.u32 	%r75, %r6, 1;
	add.s32 	%r76, %r75, 1;
	and.b32  	%r7, %r76, 7;
	and.b32  	%r8, %r76, 2147483640;
	mov.f32 	%f330, 0fFF800000;
	cvt.u64.u32 	%rd32, %r2;
	mov.u32 	%r191, %r201;
$L__BB0_4:
	setp.lt.u32 	%p5, %r6, 14;
	mad.lo.s32 	%r10, %r191, %r62, %r3;
	mov.f32 	%f307, 0f00000000;
	mov.b32 	%r194, 0;
	@%p5 bra 	$L__BB0_23;
	mov.f32 	%f307, 0f00000000;
	mov.b32 	%r194, 0;
	mov.u32 	%r193, %r194;
$L__BB0_6:
	.pragma "nounroll";
	add.s32 	%r79, %r194, %r2;
	mul.wide.u32 	%rd22, %r79, 2;
	add.s64 	%rd5, %rd2, %rd22;
	ld.global.nc.u16 	%rs2, [%rd5];
	// begin inline asm
	{ cvt.f32.bf16 %f93, %rs2;}

	// end inline asm
	add.s32 	%r80, %r10, %r194;
	mul.wide.s32 	%rd23, %r80, 2;
	add.s64 	%rd6, %rd1, %rd23;
	ld.global.nc.u16 	%rs3, [%rd6];
	// begin inline asm
	{ cvt.f32.bf16 %f94, %rs3;}

	// end inline asm
	fma.rn.f32 	%f308, %f93, %f94, %f307;
	add.s32 	%r81, %r194, 1;
	setp.ge.s32 	%p6, %r81, %r62;
	@%p6 bra 	$L__BB0_8;
	ld.global.nc.u16 	%rs4, [%rd5+2];
	// begin inline asm
	{ cvt.f32.bf16 %f95, %rs4;}

	// end inline asm
	ld.global.nc.u16 	%rs5, [%rd6+2];
	// begin inline asm
	{ cvt.f32.bf16 %f96, %rs5;}

	// end inline asm
	fma.rn.f32 	%f308, %f95, %f96, %f308;
$L__BB0_8:
	ld.global.nc.u16 	%rs6, [%rd5+4];
	// begin inline asm
	{ cvt.f32.bf16 %f97, %rs6;}

	// end inline asm
	ld.global.nc.u16 	%rs7, [%rd6+4];
	// begin inline asm
	{ cvt.f32.bf16 %f98, %rs7;}

	// end inline asm
	fma.rn.f32 	%f309, %f97, %f98, %f308;
	add.s32 	%r82, %r194, 3;
	setp.ge.s32 	%p7, %r82, %r62;
	@%p7 bra 	$L__BB0_10;
	ld.global.nc.u16 	%rs8, [%rd5+6];
	// begin inline asm
	{ cvt.f32.bf16 %f99, %rs8;}

	// end inline asm
	ld.global.nc.u16 	%rs9, [%rd6+6];
	// begin inline asm
	{ cvt.f32.bf16 %f100, %rs9;}

	// end inline asm
	fma.rn.f32 	%f309, %f99, %f100, %f309;
$L__BB0_10:
	ld.global.nc.u16 	%rs10, [%rd5+8];
	// begin inline asm
	{ cvt.f32.bf16 %f101, %rs10;}

	// end inline asm
	ld.global.nc.u16 	%rs11, [%rd6+8];
	// begin inline asm
	{ cvt.f32.bf16 %f102, %rs11;}

	// end inline asm
	fma.rn.f32 	%f310, %f101, %f102, %f309;
	add.s32 	%r83, %r194, 5;
	setp.ge.s32 	%p8, %r83, %r62;
	@%p8 bra 	$L__BB0_12;
	ld.global.nc.u16 	%rs12, [%rd5+10];
	// begin inline asm
	{ cvt.f32.bf16 %f103, %rs12;}

	// end inline asm
	ld.global.nc.u16 	%rs13, [%rd6+10];
	// begin inline asm
	{ cvt.f32.bf16 %f104, %rs13;}

	// end inline asm
	fma.rn.f32 	%f310, %f103, %f104, %f310;
$L__BB0_12:
	ld.global.nc.u16 	%rs14, [%rd5+12];
	// begin inline asm
	{ cvt.f32.bf16 %f105, %rs14;}

	// end inline asm
	ld.global.nc.u16 	%rs15, [%rd6+12];
	// begin inline asm
	{ cvt.f32.bf16 %f106, %rs15;}

	// end inline asm
	fma.rn.f32 	%f311, %f105, %f106, %f310;
	add.s32 	%r84, %r194, 7;
	setp.ge.s32 	%p9, %r84, %r62;
	@%p9 bra 	$L__BB0_14;
	ld.global.nc.u16 	%rs16, [%rd5+14];
	// begin inline asm
	{ cvt.f32.bf16 %f107, %rs16;}

	// end inline asm
	ld.global.nc.u16 	%rs17, [%rd6+14];
	// begin inline asm
	{ cvt.f32.bf16 %f108, %rs17;}

	// end inline asm
	fma.rn.f32 	%f311, %f107, %f108, %f311;
$L__BB0_14:
	ld.global.nc.u16 	%rs18, [%rd5+16];
	// begin inline asm
	{ cvt.f32.bf16 %f109, %rs18;}

	// end inline asm
	ld.global.nc.u16 	%rs19, [%rd6+16];
	// begin inline asm
	{ cvt.f32.bf16 %f110, %rs19;}

	// end inline asm
	fma.rn.f32 	%f312, %f109, %f110, %f311;
	add.s32 	%r85, %r194, 9;
	setp.ge.s32 	%p10, %r85, %r62;
	@%p10 bra 	$L__BB0_16;
	ld.global.nc.u16 	%rs20, [%rd5+18];
	// begin inline asm
	{ cvt.f32.bf16 %f111, %rs20;}

	// end inline asm
	ld.global.nc.u16 	%rs21, [%rd6+18];
	// begin inline asm
	{ cvt.f32.bf16 %f112, %rs21;}

	// end inline asm
	fma.rn.f32 	%f312, %f111, %f112, %f312;
$L__BB0_16:
	ld.global.nc.u16 	%rs22, [%rd5+20];
	// begin inline asm
	{ cvt.f32.bf16 %f113, %rs22;}

	// end inline asm
	ld.global.nc.u16 	%rs23, [%rd6+20];
	// begin inline asm
	{ cvt.f32.bf16 %f114, %rs23;}

	// end inline asm
	fma.rn.f32 	%f313, %f113, %f114, %f312;
	add.s32 	%r86, %r194, 11;
	setp.ge.s32 	%p11, %r86, %r62;
	@%p11 bra 	$L__BB0_18;
	ld.global.nc.u16 	%rs24, [%rd5+22];
	// begin inline asm
	{ cvt.f32.bf16 %f115, %rs24;}

	// end inline asm
	ld.global.nc.u16 	%rs25, [%rd6+22];
	// begin inline asm
	{ cvt.f32.bf16 %f116, %rs25;}

	// end inline asm
	fma.rn.f32 	%f313, %f115, %f116, %f313;
$L__BB0_18:
	ld.global.nc.u16 	%rs26, [%rd5+24];
	// begin inline asm
	{ cvt.f32.bf16 %f117, %rs26;}

	// end inline asm
	ld.global.nc.u16 	%rs27, [%rd6+24];
	// begin inline asm
	{ cvt.f32.bf16 %f118, %rs27;}

	// end inline asm
	fma.rn.f32 	%f314, %f117, %f118, %f313;
	add.s32 	%r87, %r194, 13;
	setp.ge.s32 	%p12, %r87, %r62;
	@%p12 bra 	$L__BB0_20;
	ld.global.nc.u16 	%rs28, [%rd5+26];
	// begin inline asm
	{ cvt.f32.bf16 %f119, %rs28;}

	// end inline asm
	ld.global.nc.u16 	%rs29, [%rd6+26];
	// begin inline asm
	{ cvt.f32.bf16 %f120, %rs29;}

	// end inline asm
	fma.rn.f32 	%f314, %f119, %f120, %f314;
$L__BB0_20:
	ld.global.nc.u16 	%rs30, [%rd5+28];
	// begin inline asm
	{ cvt.f32.bf16 %f121, %rs30;}

	// end inline asm
	ld.global.nc.u16 	%rs31, [%rd6+28];
	// begin inline asm
	{ cvt.f32.bf16 %f122, %rs31;}

	// end inline asm
	fma.rn.f32 	%f307, %f121, %f122, %f314;
	add.s32 	%r88, %r194, 15;
	setp.ge.s32 	%p13, %r88, %r62;
	@%p13 bra 	$L__BB0_22;
	ld.global.nc.u16 	%rs32, [%rd5+30];
	// begin inline asm
	{ cvt.f32.bf16 %f123, %rs32;}

	// end inline asm
	ld.global.nc.u16 	%rs33, [%rd6+30];
	// begin inline asm
	{ cvt.f32.bf16 %f124, %rs33;}

	// end inline asm
	fma.rn.f32 	%f307, %f123, %f124, %f307;
$L__BB0_22:
	add.s32 	%r194, %r194, 16;
	add.s32 	%r193, %r193, 8;
	setp.ne.s32 	%p14, %r193, %r8;
	@%p14 bra 	$L__BB0_6;
$L__BB0_23:
	setp.eq.s32 	%p15, %r7, 0;
	@%p15 bra 	$L__BB0_44;
	add.s32 	%r89, %r7, -1;
	setp.lt.u32 	%p16, %r89, 3;
	@%p16 bra 	$L__BB0_34;
	add.s32 	%r90, %r194, %r2;
	mul.wide.u32 	%rd24, %r90, 2;
	add.s64 	%rd7, %rd2, %rd24;
	ld.global.nc.u16 	%rs34, [%rd7];
	// begin inline asm
	{ cvt.f32.bf16 %f126, %rs34;}

	// end inline asm
	add.s32 	%r91, %r10, %r194;
	mul.wide.s32 	%rd25, %r91, 2;
	add.s64 	%rd8, %rd1, %rd25;
	ld.global.nc.u16 	%rs35, [%rd8];
	// begin inline asm
	{ cvt.f32.bf16 %f127, %rs35;}

	// end inline asm
	fma.rn.f32 	%f318, %f126, %f127, %f307;
	add.s32 	%r92, %r194, 1;
	setp.ge.s32 	%p17, %r92, %r62;
	@%p17 bra 	$L__BB0_27;
	ld.global.nc.u16 	%rs36, [%rd7+2];
	// begin inline asm
	{ cvt.f32.bf16 %f128, %rs36;}

	// end inline asm
	ld.global.nc.u16 	%rs37, [%rd8+2];
	// begin inline asm
	{ cvt.f32.bf16 %f129, %rs37;}

	// end inline asm
	fma.rn.f32 	%f318, %f128, %f129, %f318;
$L__BB0_27:
	cvt.u64.u32 	%rd26, %r2;
	cvt.u64.u32 	%rd27, %r194;
	add.s64 	%rd28, %rd27, %rd26;
	shl.b64 	%rd29, %rd28, 1;
	add.s64 	%rd9, %rd2, %rd29;
	ld.global.nc.u16 	%rs38, [%rd9+4];
	// begin inline asm
	{ cvt.f32.bf16 %f130, %rs38;}

	// end inline asm
	ld.global.nc.u16 	%rs39, [%rd8+4];
	// begin inline asm
	{ cvt.f32.bf16 %f131, %rs39;}

	// end inline asm
	fma.rn.f32 	%f319, %f130, %f131, %f318;
	add.s32 	%r93, %r194, 3;
	setp.ge.s32 	%p18, %r93, %r62;
	@%p18 bra 	$L__BB0_29;
	ld.global.nc.u16 	%rs40, [%rd9+6];
	// begin inline asm
	{ cvt.f32.bf16 %f132, %rs40;}

	// end inline asm
	ld.global.nc.u16 	%rs41, [%rd8+6];
	// begin inline asm
	{ cvt.f32.bf16 %f133, %rs41;}

	// end inline asm
	fma.rn.f32 	%f319, %f132, %f133, %f319;
$L__BB0_29:
	ld.global.nc.u16 	%rs42, [%rd9+8];
	// begin inline asm
	{ cvt.f32.bf16 %f134, %rs42;}

	// end inline asm
	ld.global.nc.u16 	%rs43, [%rd8+8];
	// begin inline asm
	{ cvt.f32.bf16 %f135, %rs43;}

	// end inline asm
	fma.rn.f32 	%f320, %f134, %f135, %f319;
	add.s32 	%r94, %r194, 5;
	setp.ge.s32 	%p19, %r94, %r62;
	@%p19 bra 	$L__BB0_31;
	ld.global.nc.u16 	%rs44, [%rd9+10];
	// begin inline asm
	{ cvt.f32.bf16 %f136, %rs44;}

	// end inline asm
	ld.global.nc.u16 	%rs45, [%rd8+10];
	// begin inline asm
	{ cvt.f32.bf16 %f137, %rs45;}

	// end inline asm
	fma.rn.f32 	%f320, %f136, %f137, %f320;
$L__BB0_31:
	ld.global.nc.u16 	%rs46, [%rd9+12];
	// begin inline asm
	{ cvt.f32.bf16 %f138, %rs46;}

	// end inline asm
	ld.global.nc.u16 	%rs47, [%rd8+12];
	// begin inline asm
	{ cvt.f32.bf16 %f139, %rs47;}

	// end inline asm
	fma.rn.f32 	%f307, %f138, %f139, %f320;
	add.s32 	%r95, %r194, 7;
	setp.ge.s32 	%p20, %r95, %r62;
	@%p20 bra 	$L__BB0_33;
	ld.global.nc.u16 	%rs48, [%rd9+14];
	// begin inline asm
	{ cvt.f32.bf16 %f140, %rs48;}

	// end inline asm
	ld.global.nc.u16 	%rs49, [%rd8+14];
	// begin inline asm
	{ cvt.f32.bf16 %f141, %rs49;}

	// end inline asm
	fma.rn.f32 	%f307, %f140, %f141, %f307;
$L__BB0_33:
	add.s32 	%r194, %r194, 8;
$L__BB0_34:
	shr.u32 	%r96, %r6, 1;
	add.s32 	%r97, %r96, 1;
	and.b32  	%r98, %r97, 3;
	setp.eq.s32 	%p21, %r98, 0;
	@%p21 bra 	$L__BB0_44;
	and.b32  	%r99, %r6, 6;
	setp.eq.s32 	%p22, %r99, 0;
	@%p22 bra 	$L__BB0_41;
	add.s32 	%r100, %r194, %r2;
	mul.wide.u32 	%rd30, %r100, 2;
	add.s64 	%rd10, %rd2, %rd30;
	ld.global.nc.u16 	%rs50, [%rd10];
	// begin inline asm
	{ cvt.f32.bf16 %f143, %rs50;}

	// end inline asm
	add.s32 	%r101, %r10, %r194;
	mul.wide.s32 	%rd31, %r101, 2;
	add.s64 	%rd11, %rd1, %rd31;
	ld.global.nc.u16 	%rs51, [%rd11];
	// begin inline asm
	{ cvt.f32.bf16 %f144, %rs51;}

	// end inline asm
	fma.rn.f32 	%f324, %f143, %f144, %f307;
	add.s32 	%r102, %r194, 1;
	setp.ge.s32 	%p23, %r102, %r62;
	@%p23 bra 	$L__BB0_38;
	ld.global.nc.u16 	%rs52, [%rd10+2];
	// begin inline asm
	{ cvt.f32.bf16 %f145, %rs52;}

	// end inline asm
	ld.global.nc.u16 	%rs53, [%rd11+2];
	// begin inline asm
	{ cvt.f32.bf16 %f146, %rs53;}

	// end inline asm
	fma.rn.f32 	%f324, %f145, %f146, %f324;
$L__BB0_38:
	cvt.u64.u32 	%rd33, %r194;
	add.s64 	%rd34, %rd33, %rd32;
	shl.b64 	%rd35, %rd34, 1;
	add.s64 	%rd12, %rd2, %rd35;
	ld.global.nc.u16 	%rs54, [%rd12+4];
	// begin inline asm
	{ cvt.f32.bf16 %f147, %rs54;}

	// end inline asm
	ld.global.nc.u16 	%rs55, [%rd11+4];
	// begin inline asm
	{ cvt.f32.bf16 %f148, %rs55;}

	// end inline asm
	fma.rn.f32 	%f307, %f147, %f148, %f324;
	add.s32 	%r103, %r194, 3;
	setp.ge.s32 	%p24, %r103, %r62;
	@%p24 bra 	$L__BB0_40;
	ld.global.nc.u16 	%rs56, [%rd12+6];
	// begin inline asm
	{ cvt.f32.bf16 %f149, %rs56;}

	// end inline asm
	ld.global.nc.u16 	%rs57, [%rd11+6];
	// begin inline asm
	{ cvt.f32.bf16 %f150, %rs57;}

	// end inline asm
	fma.rn.f32 	%f307, %f149, %f150, %f307;
$L__BB0_40:
	add.s32 	%r194, %r194, 4;
$L__BB0_41:
	and.b32  	%r104, %r6, 2;
	setp.ne.s32 	%p25, %r104, 0;
	@%p25 bra 	$L__BB0_44;
	add.s32 	%r105, %r194, %r2;
	mul.wide.u32 	%rd36, %r105, 2;
	add.s64 	%rd13, %rd2, %rd36;
	ld.global.nc.u16 	%rs58, [%rd13];
	// begin inline asm
	{ cvt.f32.bf16 %f151, %rs58;}

	// end inline asm
	add.s32 	%r106, %r10, %r194;
	mul.wide.s32 	%rd37, %r106, 2;
	add.s64 	%rd14, %rd1, %rd37;
	ld.global.nc.u16 	%rs59, [%rd14];
	// begin inline asm
	{ cvt.f32.bf16 %f152, %rs59;}

	// end inline asm
	fma.rn.f32 	%f307, %f151, %f152, %f307;
	add.s32 	%r107, %r194, 1;
	setp.ge.s32 	%p26, %r107, %r62;
	@%p26 bra 	$L__BB0_44;
	ld.global.nc.u16 	%rs60, [%rd13+2];
	// begin inline asm
	{ cvt.f32.bf16 %f153, %rs60;}

	// end inline asm
	ld.global.nc.u16 	%rs61, [%rd14+2];
	// begin inline asm
	{ cvt.f32.bf16 %f154, %rs61;}

	// end inline asm
	fma.rn.f32 	%f307, %f153, %f154, %f307;
$L__BB0_44:
	mul.f32 	%f155, %f86, %f307;
	shl.b32 	%r108, %r191, 2;
	mov.u32 	%r109, smem;
	add.s32 	%r110, %r109, %r108;
	st.shared.f32 	[%r110], %f155;
	max.f32 	%f330, %f330, %f155;
	add.s32 	%r191, %r191, %r5;
	setp.lt.s32 	%p27, %r191, %r61;
	@%p27 bra 	$L__BB0_4;
	bra.uni 	$L__BB0_47;
$L__BB0_45:
	mul.f32 	%f55, %f86, 0f00000000;
	mov.f32 	%f330, 0fFF800000;
	mov.u32 	%r73, smem;
	mov.u32 	%r197, %r201;
$L__BB0_46:
	shl.b32 	%r72, %r197, 2;
	add.s32 	%r74, %r73, %r72;
	st.shared.f32 	[%r74], %f55;
	max.f32 	%f330, %f330, %f55;
	add.s32 	%r197, %r197, %r5;
	setp.lt.s32 	%p4, %r197, %r61;
	@%p4 bra 	$L__BB0_46;
$L__BB0_47:
	shl.b32 	%r111, %r61, 2;
	mov.u32 	%r112, smem;
	add.s32 	%r23, %r112, %r111;
	mov.b32 	%r113, %f330;
	shfl.sync.bfly.b32	%r114|%p28, %r113, 16, 31, -1;
	mov.b32 	%f156, %r114;
	max.f32 	%f157, %f330, %f156;
	mov.b32 	%r115, %f157;
	shfl.sync.bfly.b32	%r116|%p29, %r115, 8, 31, -1;
	mov.b32 	%f158, %r116;
	max.f32 	%f159, %f157, %f158;
	mov.b32 	%r117, %f159;
	shfl.sync.bfly.b32	%r118|%p30, %r117, 4, 31, -1;
	mov.b32 	%f160, %r118;
	max.f32 	%f161, %f159, %f160;
	mov.b32 	%r119, %f161;
	shfl.sync.bfly.b32	%r120|%p31, %r119, 2, 31, -1;
	mov.b32 	%f162, %r120;
	max.f32 	%f163, %f161, %f162;
	mov.b32 	%r121, %f163;
	shfl.sync.bfly.b32	%r122|%p32, %r121, 1, 31, -1;
	mov.b32 	%f164, %r122;
	max.f32 	%f59, %f163, %f164;
	and.b32  	%r24, %r201, 31;
	setp.ne.s32 	%p33, %r24, 0;
	shr.u32 	%r123, %r201, 3;
	add.s32 	%r25, %r23, %r123;
	@%p33 bra 	$L__BB0_49;
	st.shared.f32 	[%r25], %f59;
$L__BB0_49:
	bar.sync 	0;
	setp.gt.u32 	%p34, %r201, 31;
	shl.b32 	%r124, %r201, 2;
	add.s32 	%r26, %r23, %r124;
	@%p34 bra 	$L__BB0_54;
	mov.u32 	%r125, %ntid.x;
	add.s32 	%r126, %r125, 31;
	shr.u32 	%r127, %r126, 5;
	setp.ge.u32 	%p35, %r201, %r127;
	mov.f32 	%f331, 0fFF800000;
	@%p35 bra 	$L__BB0_52;
	ld.shared.f32 	%f331, [%r26];
$L__BB0_52:
	mov.b32 	%r128, %f331;
	shfl.sync.bfly.b32	%r129|%p36, %r128, 16, 31, -1;
	mov.b32 	%f166, %r129;
	max.f32 	%f167, %f331, %f166;
	mov.b32 	%r130, %f167;
	shfl.sync.bfly.b32	%r131|%p37, %r130, 8, 31, -1;
	mov.b32 	%f168, %r131;
	max.f32 	%f169, %f167, %f168;
	mov.b32 	%r132, %f169;
	shfl.sync.bfly.b32	%r133|%p38, %r132, 4, 31, -1;
	mov.b32 	%f170, %r133;
	max.f32 	%f171, %f169, %f170;
	mov.b32 	%r134, %f171;
	shfl.sync.bfly.b32	%r135|%p39, %r134, 2, 31, -1;
	mov.b32 	%f172, %r135;
	max.f32 	%f173, %f171, %f172;
	mov.b32 	%r136, %f173;
	shfl.sync.bfly.b32	%r137|%p40, %r136, 1, 31, -1;
	mov.b32 	%f174, %r137;
	max.f32 	%f62, %f173, %f174;
	setp.ne.s32 	%p41, %r201, 0;
	@%p41 bra 	$L__BB0_54;
	st.shared.f32 	[%r23], %f62;
$L__BB0_54:
	setp.ge.s32 	%p42, %r201, %r61;
	bar.sync 	0;
	mov.f32 	%f333, 0f00000000;
	@%p42 bra 	$L__BB0_57;
	ld.shared.f32 	%f63, [%r23];
	mov.f32 	%f333, 0f00000000;
	mov.u32 	%r27, %ntid.x;
	mov.u32 	%r198, %r201;
$L__BB0_56:
	shl.b32 	%r138, %r198, 2;
	add.s32 	%r140, %r112, %r138;
	ld.shared.f32 	%f177, [%r140];
	sub.f32 	%f178, %f177, %f63;
	fma.rn.f32 	%f179, %f178, 0f3BBB989D, 0f3F000000;
	cvt.sat.f32.f32 	%f180, %f179;
	mov.f32 	%f181, 0f4B400001;
	mov.f32 	%f182, 0f437C0000;
	fma.rm.f32 	%f183, %f180, %f182, %f181;
	add.f32 	%f184, %f183, 0fCB40007F;
	neg.f32 	%f185, %f184;
	fma.rn.f32 	%f186, %f178, 0f3FB8AA3B, %f185;
	fma.rn.f32 	%f187, %f178, 0f32A57060, %f186;
	mov.b32 	%r141, %f183;
	shl.b32 	%r142, %r141, 23;
	mov.b32 	%f188, %r142;
	ex2.approx.ftz.f32 	%f189, %f187;
	mul.f32 	%f190, %f189, %f188;
	st.shared.f32 	[%r140], %f190;
	add.f32 	%f333, %f333, %f190;
	add.s32 	%r198, %r198, %r27;
	setp.lt.s32 	%p43, %r198, %r61;
	@%p43 bra 	$L__BB0_56;
$L__BB0_57:
	setp.ne.s32 	%p44, %r24, 0;
	mov.b32 	%r143, %f333;
	shfl.sync.bfly.b32	%r144|%p45, %r143, 16, 31, -1;
	mov.b32 	%f191, %r144;
	add.f32 	%f192, %f333, %f191;
	mov.b32 	%r145, %f192;
	shfl.sync.bfly.b32	%r146|%p46, %r145, 8, 31, -1;
	mov.b32 	%f193, %r146;
	add.f32 	%f194, %f192, %f193;
	mov.b32 	%r147, %f194;
	shfl.sync.bfly.b32	%r148|%p47, %r147, 4, 31, -1;
	mov.b32 	%f195, %r148;
	add.f32 	%f196, %f194, %f195;
	mov.b32 	%r149, %f196;
	shfl.sync.bfly.b32	%r150|%p48, %r149, 2, 31, -1;
	mov.b32 	%f197, %r150;
	add.f32 	%f198, %f196, %f197;
	mov.b32 	%r151, %f198;
	shfl.sync.bfly.b32	%r152|%p49, %r151, 1, 31, -1;
	mov.b32 	%f199, %r152;
	add.f32 	%f67, %f198, %f199;
	@%p44 bra 	$L__BB0_59;
	st.shared.f32 	[%r25], %f67;
$L__BB0_59:
	setp.gt.u32 	%p50, %r201, 31;
	bar.sync 	0;
	@%p50 bra 	$L__BB0_64;
	mov.u32 	%r153, %ntid.x;
	add.s32 	%r154, %r153, 31;
	shr.u32 	%r155, %r154, 5;
	setp.ge.u32 	%p51, %r201, %r155;
	mov.f32 	%f334, 0f00000000;
	@%p51 bra 	$L__BB0_62;
	ld.shared.f32 	%f334, [%r26];
$L__BB0_62:
	mov.b32 	%r156, %f334;
	shfl.sync.bfly.b32	%r157|%p52, %r156, 16, 31, -1;
	mov.b32 	%f201, %r157;
	add.f32 	%f202, %f334, %f201;
	mov.b32 	%r158, %f202;
	shfl.sync.bfly.b32	%r159|%p53, %r158, 8, 31, -1;
	mov.b32 	%f203, %r159;
	add.f32 	%f204, %f202, %f203;
	mov.b32 	%r160, %f204;
	shfl.sync.bfly.b32	%r161|%p54, %r160, 4, 31, -1;
	mov.b32 	%f205, %r161;
	add.f32 	%f206, %f204, %f205;
	mov.b32 	%r162, %f206;
	shfl.sync.bfly.b32	%r163|%p55, %r162, 2, 31, -1;
	mov.b32 	%f207, %r163;
	add.f32 	%f208, %f206, %f207;
	mov.b32 	%r164, %f208;
	shfl.sync.bfly.b32	%r165|%p56, %r164, 1, 31, -1;
	mov.b32 	%f209, %r165;
	add.f32 	%f70, %f208, %f209;
	setp.ne.s32 	%p57, %r201, 0;
	@%p57 bra 	$L__BB0_64;
	st.shared.f32 	[%r23], %f70;
$L__BB0_64:
	setp.ge.s32 	%p58, %r201, %r61;
	bar.sync 	0;
	ld.shared.f32 	%f71, [%r23];
	@%p58 bra 	$L__BB0_69;
	setp.neu.f32 	%p59, %f71, 0f00000000;
	mov.u32 	%r30, %ntid.x;
	mov.u32 	%r200, %r201;
	@%p59 bra 	$L__BB0_66;
	bra.uni 	$L__BB0_68;
$L__BB0_66:
	mov.u32 	%r199, %r201;
$L__BB0_67:
	shl.b32 	%r170, %r199, 2;
	add.s32 	%r172, %r112, %r170;
	ld.shared.f32 	%f210, [%r172];
	div.rn.f32 	%f211, %f210, %f71;
	st.shared.f32 	[%r172], %f211;
	add.s32 	%r199, %r199, %r30;
	setp.lt.s32 	%p61, %r199, %r61;
	@%p61 bra 	$L__BB0_67;
	bra.uni 	$L__BB0_69;
$L__BB0_68:
	shl.b32 	%r166, %r200, 2;
	add.s32 	%r168, %r112, %r166;
	mov.b32 	%r169, 0;
	st.shared.u32 	[%r168], %r169;
	add.s32 	%r200, %r200, %r30;
	setp.lt.s32 	%p60, %r200, %r61;
	@%p60 bra 	$L__BB0_68;
$L__BB0_69:
	bar.sync 	0;
	setp.ge.s32 	%p62, %r201, %r62;
	@%p62 bra 	$L__BB0_88;
	setp.gt.s32 	%p63, %r61, 0;
	mov.u32 	%r35, %ntid.x;
	@%p63 bra 	$L__BB0_73;
	mov.f32 	%f212, 0f00000000;
	// begin inline asm
	{  cvt.rn.bf16.f32 %rs62, %f212;}

	// end inline asm
$L__BB0_72:
	add.s32 	%r173, %r201, %r2;
	mul.wide.s32 	%rd38, %r173, 2;
	add.s64 	%rd39, %rd4, %rd38;
	st.global.u16 	[%rd39], %rs62;
	add.s32 	%r201, %r201, %r35;
	setp.lt.s32 	%p64, %r201, %r62;
	@%p64 bra 	$L__BB0_72;
	bra.uni 	$L__BB0_88;
$L__BB0_73:
	and.b32  	%r36, %r61, 15;
	and.b32  	%r37, %r61, 7;
	and.b32  	%r38, %r61, 2147483632;
	and.b32  	%r39, %r61, 3;
	neg.s32 	%r40, %r38;
	shl.b32 	%r41, %r62, 4;
	mul.wide.s32 	%rd16, %r62, 2;
$L__BB0_74:
	setp.lt.u32 	%p65, %r61, 16;
	add.s32 	%r43, %r201, %r3;
	mov.f32 	%f342, 0f00000000;
	mov.b32 	%r206, 0;
	@%p65 bra 	$L__BB0_77;
	add.s32 	%r203, %r112, 32;
	mov.f32 	%f342, 0f00000000;
	mov.u32 	%r202, %r43;
	mov.u32 	%r204, %r40;
$L__BB0_76:
	.pragma "nounroll";
	ld.shared.v4.f32 	{%f232, %f233, %f234, %f235}, [%r203+-32];
	mul.wide.s32 	%rd40, %r202, 2;
	add.s64 	%rd41, %rd3, %rd40;
	ld.global.nc.u16 	%rs63, [%rd41];
	// begin inline asm
	{ cvt.f32.bf16 %f216, %rs63;}

	// end inline asm
	fma.rn.f32 	%f236, %f232, %f216, %f342;
	add.s64 	%rd43, %rd41, %rd16;
	ld.global.nc.u16 	%rs64, [%rd43];
	// begin inline asm
	{ cvt.f32.bf16 %f217, %rs64;}

	// end inline asm
	fma.rn.f32 	%f237, %f233, %f217, %f236;
	add.s64 	%rd44, %rd43, %rd16;
	ld.global.nc.u16 	%rs65, [%rd44];
	// begin inline asm
	{ cvt.f32.bf16 %f218, %rs65;}

	// end inline asm
	fma.rn.f32 	%f238, %f234, %f218, %f237;
	add.s64 	%rd45, %rd44, %rd16;
	ld.global.nc.u16 	%rs66, [%rd45];
	// begin inline asm
	{ cvt.f32.bf16 %f219, %rs66;}

	// end inline asm
	fma.rn.f32 	%f239, %f235, %f219, %f238;
	ld.shared.v4.f32 	{%f240, %f241, %f242, %f243}, [%r203+-16];
	add.s64 	%rd46, %rd45, %rd16;
	ld.global.nc.u16 	%rs67, [%rd46];
	// begin inline asm
	{ cvt.f32.bf16 %f220, %rs67;}

	// end inline asm
	fma.rn.f32 	%f244, %f240, %f220, %f239;
	add.s64 	%rd47, %rd46, %rd16;
	ld.global.nc.u16 	%rs68, [%rd47];
	// begin inline asm
	{ cvt.f32.bf16 %f221, %rs68;}

	// end inline asm
	fma.rn.f32 	%f245, %f241, %f221, %f244;
	add.s64 	%rd48, %rd47, %rd16;
	ld.global.nc.u16 	%rs69, [%rd48];
	// begin inline asm
	{ cvt.f32.bf16 %f222, %rs69;}

	// end inline asm
	fma.rn.f32 	%f246, %f242, %f222, %f245;
	add.s64 	%rd49, %rd48, %rd16;
	ld.global.nc.u16 	%rs70, [%rd49];
	// begin inline asm
	{ cvt.f32.bf16 %f223, %rs70;}

	// end inline asm
	fma.rn.f32 	%f247, %f243, %f223, %f246;
	ld.shared.v4.f32 	{%f248, %f249, %f250, %f251}, [%r203];
	add.s64 	%rd50, %rd49, %rd16;
	ld.global.nc.u16 	%rs71, [%rd50];
	// begin inline asm
	{ cvt.f32.bf16 %f224, %rs71;}

	// end inline asm
	fma.rn.f32 	%f252, %f248, %f224, %f247;
	add.s64 	%rd51, %rd50, %rd16;
	ld.global.nc.u16 	%rs72, [%rd51];
	// begin inline asm
	{ cvt.f32.bf16 %f225, %rs72;}

	// end inline asm
	fma.rn.f32 	%f253, %f249, %f225, %f252;
	add.s64 	%rd52, %rd51, %rd16;
	ld.global.nc.u16 	%rs73, [%rd52];
	// begin inline asm
	{ cvt.f32.bf16 %f226, %rs73;}

	// end inline asm
	fma.rn.f32 	%f254, %f250, %f226, %f253;
	add.s64 	%rd53, %rd52, %rd16;
	ld.global.nc.u16 	%rs74, [%rd53];
	// begin inline asm
	{ cvt.f32.bf16 %f227, %rs74;}

	// end inline asm
	fma.rn.f32 	%f255, %f251, %f227, %f254;
	ld.shared.v4.f32 	{%f256, %f257, %f258, %f259}, [%r203+16];
	add.s64 	%rd54, %rd53, %rd16;
	ld.global.nc.u16 	%rs75, [%rd54];
	// begin inline asm
	{ cvt.f32.bf16 %f228, %rs75;}

	// end inline asm
	fma.rn.f32 	%f260, %f256, %f228, %f255;
	add.s64 	%rd55, %rd54, %rd16;
	ld.global.nc.u16 	%rs76, [%rd55];
	// begin inline asm
	{ cvt.f32.bf16 %f229, %rs76;}

	// end inline asm
	fma.rn.f32 	%f261, %f257, %f229, %f260;
	add.s64 	%rd56, %rd55, %rd16;
	ld.global.nc.u16 	%rs77, [%rd56];
	// begin inline asm
	{ cvt.f32.bf16 %f230, %rs77;}

	// end inline asm
	fma.rn.f32 	%f262, %f258, %f230, %f261;
	add.s64 	%rd57, %rd56, %rd16;
	ld.global.nc.u16 	%rs78, [%rd57];
	// begin inline asm
	{ cvt.f32.bf16 %f231, %rs78;}

	// end inline asm
	fma.rn.f32 	%f342, %f259, %f231, %f262;
	add.s32 	%r204, %r204, 16;
	add.s32 	%r203, %r203, 64;
	add.s32 	%r202, %r202, %r41;
	setp.ne.s32 	%p66, %r204, 0;
	mov.u32 	%r206, %r38;
	@%p66 bra 	$L__BB0_76;
$L__BB0_77:
	setp.eq.s32 	%p67, %r36, 0;
	@%p67 bra 	$L__BB0_87;
	add.s32 	%r177, %r36, -1;
	setp.lt.u32 	%p68, %r177, 7;
	@%p68 bra 	$L__BB0_80;
	mad.lo.s32 	%r178, %r206, %r62, %r43;
	shl.b32 	%r179, %r206, 2;
	add.s32 	%r181, %r112, %r179;
	ld.shared.f32 	%f272, [%r181];
	mul.wide.s32 	%rd58, %r178, 2;
	add.s64 	%rd59, %rd3, %rd58;
	ld.global.nc.u16 	%rs79, [%rd59];
	// begin inline asm
	{ cvt.f32.bf16 %f264, %rs79;}

	// end inline asm
	fma.rn.f32 	%f273, %f272, %f264, %f342;
	ld.shared.f32 	%f274, [%r181+4];
	mul.wide.s32 	%rd60, %r62, 2;
	add.s64 	%rd61, %rd59, %rd60;
	ld.global.nc.u16 	%rs80, [%rd61];
	// begin inline asm
	{ cvt.f32.bf16 %f265, %rs80;}

	// end inline asm
	fma.rn.f32 	%f275, %f274, %f265, %f273;
	ld.shared.f32 	%f276, [%r181+8];
	add.s64 	%rd62, %rd61, %rd60;
	ld.global.nc.u16 	%rs81, [%rd62];
	// begin inline asm
	{ cvt.f32.bf16 %f266, %rs81;}

	// end inline asm
	fma.rn.f32 	%f277, %f276, %f266, %f275;
	ld.shared.f32 	%f278, [%r181+12];
	add.s64 	%rd63, %rd62, %rd60;
	ld.global.nc.u16 	%rs82, [%rd63];
	// begin inline asm
	{ cvt.f32.bf16 %f267, %rs82;}

	// end inline asm
	fma.rn.f32 	%f279, %f278, %f267, %f277;
	ld.shared.f32 	%f280, [%r181+16];
	add.s64 	%rd64, %rd63, %rd60;
	ld.global.nc.u16 	%rs83, [%rd64];
	// begin inline asm
	{ cvt.f32.bf16 %f268, %rs83;}

	// end inline asm
	fma.rn.f32 	%f281, %f280, %f268, %f279;
	ld.shared.f32 	%f282, [%r181+20];
	add.s64 	%rd65, %rd64, %rd60;
	ld.global.nc.u16 	%rs84, [%rd65];
	// begin inline asm
	{ cvt.f32.bf16 %f269, %rs84;}

	// end inline asm
	fma.rn.f32 	%f283, %f282, %f269, %f281;
	ld.shared.f32 	%f284, [%r181+24];
	add.s64 	%rd66, %rd65, %rd60;
	ld.global.nc.u16 	%rs85, [%rd66];
	// begin inline asm
	{ cvt.f32.bf16 %f270, %rs85;}

	// end inline asm
	fma.rn.f32 	%f285, %f284, %f270, %f283;
	ld.shared.f32 	%f286, [%r181+28];
	add.s64 	%rd67, %rd66, %rd60;
	ld.global.nc.u16 	%rs86, [%rd67];
	// begin inline asm
	{ cvt.f32.bf16 %f271, %rs86;}

	// end inline asm
	fma.rn.f32 	%f342, %f286, %f271, %f285;
	add.s32 	%r206, %r206, 8;
$L__BB0_80:
	setp.eq.s32 	%p69, %r37, 0;
	@%p69 bra 	$L__BB0_87;
	add.s32 	%r182, %r37, -1;
	setp.lt.u32 	%p70, %r182, 3;
	@%p70 bra 	$L__BB0_83;
	mad.lo.s32 	%r183, %r206, %r62, %r43;
	shl.b32 	%r184, %r206, 2;
	add.s32 	%r186, %r112, %r184;
	ld.shared.f32 	%f292, [%r186];
	mul.wide.s32 	%rd68, %r183, 2;
	add.s64 	%rd69, %rd3, %rd68;
	ld.global.nc.u16 	%rs87, [%rd69];
	// begin inline asm
	{ cvt.f32.bf16 %f288, %rs87;}

	// end inline asm
	fma.rn.f32 	%f293, %f292, %f288, %f342;
	ld.shared.f32 	%f294, [%r186+4];
	add.s64 	%rd71, %rd69, %rd16;
	ld.global.nc.u16 	%rs88, [%rd71];
	// begin inline asm
	{ cvt.f32.bf16 %f289, %rs88;}

	// end inline asm
	fma.rn.f32 	%f295, %f294, %f289, %f293;
	ld.shared.f32 	%f296, [%r186+8];
	add.s64 	%rd72, %rd71, %rd16;
	ld.global.nc.u16 	%rs89, [%rd72];
	// begin inline asm
	{ cvt.f32.bf16 %f290, %rs89;}

	// end inline asm
	fma.rn.f32 	%f297, %f296, %f290, %f295;
	ld.shared.f32 	%f298, [%r186+12];
	add.s64 	%rd73, %rd72, %rd16;
	ld.global.nc.u16 	%rs90, [%rd73];
	// begin inline asm
	{ cvt.f32.bf16 %f291, %rs90;}

	// end inline asm
	fma.rn.f32 	%f342, %f298, %f291, %f297;
	add.s32 	%r206, %r206, 4;
$L__BB0_83:
	setp.eq.s32 	%p71, %r39, 0;
	@%p71 bra 	$L__BB0_87;
	setp.eq.s32 	%p72, %r39, 1;
	mad.lo.s32 	%r187, %r206, %r62, %r43;
	shl.b32 	%r188, %r206, 2;
	add.s32 	%r55, %r112, %r188;
	ld.shared.f32 	%f300, [%r55];
	mul.wide.s32 	%rd74, %r187, 2;
	add.s64 	%rd15, %rd3, %rd74;
	ld.global.nc.u16 	%rs91, [%rd15];
	// begin inline asm
	{ cvt.f32.bf16 %f299, %rs91;}

	// end inline asm
	fma.rn.f32 	%f342, %f300, %f299, %f342;
	@%p72 bra 	$L__BB0_87;
	setp.eq.s32 	%p73, %r39, 2;
	ld.shared.f32 	%f302, [%r55+4];
	add.s64 	%rd17, %rd15, %rd16;
	ld.global.nc.u16 	%rs92, [%rd17];
	// begin inline asm
	{ cvt.f32.bf16 %f301, %rs92;}

	// end inline asm
	fma.rn.f32 	%f342, %f302, %f301, %f342;
	@%p73 bra 	$L__BB0_87;
	ld.shared.f32 	%f304, [%r55+8];
	add.s64 	%rd75, %rd17, %rd16;
	ld.global.nc.u16 	%rs93, [%rd75];
	// begin inline asm
	{ cvt.f32.bf16 %f303, %rs93;}

	// end inline asm
	fma.rn.f32 	%f342, %f304, %f303, %f342;
$L__BB0_87:
	// begin inline asm
	{  cvt.rn.bf16.f32 %rs94, %f342;}

	// end inline asm
	add.s32 	%r190, %r201, %r2;
	mul.wide.s32 	%rd76, %r190, 2;
	add.s64 	%rd77, %rd4, %rd76;
	st.global.u16 	[%rd77], %rs94;
	add.s32 	%r201, %r201, %r35;
	setp.lt.s32 	%p74, %r201, %r62;
	@%p74 bra 	$L__BB0_74;
$L__BB0_88:
	ret;

}


// ===== COMPILED SASS (sm_100) =====

	.target	sm_100

	.elftype	@"ET_EXEC"


//--------------------- .note.nv.tkinfo           --------------------------
	.section	.note.nv.tkinfo,"",@"SHT_NOTE"
	.sectionflags	@"SHF_NOTE_NV_TKINFO"
	.tkinfo
        /*0018*/ 	.word	0x00000002
        /*0030*/ 	.string	""
        /*0030*/ 	.string	"ptxas"
        /*0030*/ 	.string	"Cuda compilation tools, release 13.0, V13.0.88"
        /*0030*/ 	.string	"Build cuda_13.0.r13.0/compiler.36424714_0"
        /*0030*/ 	.string	"-arch sm_100 -m 64 "



//--------------------- .note.nv.cuinfo           --------------------------
	.section	.note.nv.cuinfo,"",@"SHT_NOTE"
	.sectionflags	@"SHF_NOTE_NV_CUINFO"
        /*0018*/ 	.short	0x0002
        /*001a*/ 	.short	0x0064
        /*001c*/ 	.short	0x0082
	.zero		2


//--------------------- .nv.info                  --------------------------
	.section	.nv.info,"",@"SHT_CUDA_INFO"
	.align	4


	//----- nvinfo : EIATTR_REGCOUNT
	.align		4
        /*0000*/ 	.byte	0x04, 0x2f
        /*0002*/ 	.short	(.L_1 - .L_0)
	.align		4
.L_0:
        /*0004*/ 	.word	index@(_Z22attention_fwd_bf16_mmaPK13__nv_bfloat16S1_S1_PS_iiiiif)
        /*0008*/ 	.word	0x00000020


	//----- nvinfo : EIATTR_FRAME_SIZE
	.align		4
.L_1:
        /*000c*/ 	.byte	0x04, 0x11
        /*000e*/ 	.short	(.L_3 - .L_2)
	.align		4
.L_2:
        /*0010*/ 	.word	index@($__internal_0_$__cuda_sm3x_div_rn_noftz_f32_slowpath)
        /*0014*/ 	.word	0x00000000


	//----- nvinfo : EIATTR_FRAME_SIZE
	.align		4
.L_3:
        /*0018*/ 	.byte	0x04, 0x11
        /*001a*/ 	.short	(.L_5 - .L_4)
	.align		4
.L_4:
        /*001c*/ 	.word	index@(_Z22attention_fwd_bf16_mmaPK13__nv_bfloat16S1_S1_PS_iiiiif)
        /*0020*/ 	.word	0x00000000


	//----- nvinfo : EIATTR_MIN_STACK_SIZE
	.align		4
.L_5:
        /*0024*/ 	.byte	0x04, 0x12
        /*0026*/ 	.short	(.L_7 - .L_6)
	.align		4
.L_6:
        /*0028*/ 	.word	index@(_Z22attention_fwd_bf16_mmaPK13__nv_bfloat16S1_S1_PS_iiiiif)
        /*002c*/ 	.word	0x00000000
.L_7:


//--------------------- .nv.compat                --------------------------
	.section	.nv.compat,"",@"SHT_CUDA_COMPAT_INFO"
	.align	4
        /*0000*/ 	.byte	0x02, 0x09, 0x00, 0x00, 0x02, 0x02, 0x01, 0x00, 0x02, 0x05, 0x05, 0x00, 0x03, 0x07, 0x01, 0x01
        /*0010*/ 	.byte	0x02, 0x03, 0x00, 0x00, 0x02, 0x06, 0x01, 0x00, 0x04, 0x0b, 0x08, 0x00, 0x01, 0x00, 0x00, 0x00
        /*0020*/ 	.byte	0x00, 0x00, 0x00, 0x00


//--------------------- .nv.info._Z22attention_fwd_bf16_mmaPK13__nv_bfloat16S1_S1_PS_iiiiif --------------------------
	.section	.nv.info._Z22attention_fwd_bf16_mmaPK13__nv_bfloat16S1_S1_PS_iiiiif,"",@"SHT_CUDA_INFO"
	.sectionflags	@""
	.align	4


	//----- nvinfo : EIATTR_CUDA_API_VERSION
	.align		4
        /*0000*/ 	.byte	0x04, 0x37
        /*0002*/ 	.short	(.L_9 - .L_8)
.L_8:
        /*0004*/ 	.word	0x00000082


	//----- nvinfo : EIATTR_KPARAM_INFO
	.align		4
.L_9:
        /*0008*/ 	.byte	0x04, 0x17
        /*000a*/ 	.short	(.L_11 - .L_10)
.L_10:
        /*000c*/ 	.word	0x00000000
        /*0010*/ 	.short	0x0009
        /*0012*/ 	.short	0x0034
        /*0014*/ 	.byte	0x00, 0xf0, 0x11, 0x00


	//----- nvinfo : EIATTR_KPARAM_INFO
	.align		4
.L_11:
        /*0018*/ 	.byte	0x04, 0x17
        /*001a*/ 	.short	(.L_13 - .L_12)
.L_12:
        /*001c*/ 	.word	0x00000000
        /*0020*/ 	.short	0x0008
        /*0022*/ 	.short	0x0030
        /*0024*/ 	.byte	0x00, 0xf0, 0x11, 0x00


	//----- nvinfo : EIATTR_KPARAM_INFO
	.align		4
.L_13:
        /*0028*/ 	.byte	0x04, 0x17
        /*002a*/ 	.short	(.L_15 - .L_14)
.L_14:
        /*002c*/ 	.word	0x00000000
        /*0030*/ 	.short	0x0007
        /*0032*/ 	.short	0x002c
        /*0034*/ 	.byte	0x00, 0xf0, 0x11, 0x00


	//----- nvinfo : EIATTR_KPARAM_INFO
	.align		4
.L_15:
        /*0038*/ 	.byte	0x04, 0x17
        /*003a*/ 	.short	(.L_17 - .L_16)
.L_16:
        /*003c*/ 	.word	0x00000000
        /*0040*/ 	.short	0x0006
        /*0042*/ 	.short	0x0028
        /*0044*/ 	.byte	0x00, 0xf0, 0x11, 0x00


	//----- nvinfo : EIATTR_KPARAM_INFO
	.align		4
.L_17:
        /*0048*/ 	.byte	0x04, 0x17
        /*004a*/ 	.short	(.L_19 - .L_18)
.L_18:
        /*004c*/ 	.word	0x00000000
        /*0050*/ 	.short	0x0005
        /*0052*/ 	.short	0x0024
        /*0054*/ 	.byte	0x00, 0xf0, 0x11, 0x00


	//----- nvinfo : EIATTR_KPARAM_INFO
	.align		4
.L_19:
        /*0058*/ 	.byte	0x04, 0x17
        /*005a*/ 	.short	(.L_21 - .L_20)
.L_20:
        /*005c*/ 	.word	0x00000000
        /*0060*/ 	.short	0x0004
        /*0062*/ 	.short	0x0020
        /*0064*/ 	.byte	0x00, 0xf0, 0x11, 0x00


	//----- nvinfo : EIATTR_KPARAM_INFO
	.align		4
.L_21:
        /*0068*/ 	.byte	0x04, 0x17
        /*006a*/ 	.short	(.L_23 - .L_22)
.L_22:
        /*006c*/ 	.word	0x00000000
        /*0070*/ 	.short	0x0003
        /*0072*/ 	.short	0x0018
        /*0074*/ 	.byte	0x00, 0xf5, 0x21, 0x00


	//----- nvinfo : EIATTR_KPARAM_INFO
	.align		4
.L_23:
        /*0078*/ 	.byte	0x04, 0x17
        /*007a*/ 	.short	(.L_25 - .L_24)
.L_24:
        /*007c*/ 	.word	0x00000000
        /*0080*/ 	.short	0x0002
        /*0082*/ 	.short	0x0010
        /*0084*/ 	.byte	0x00, 0xf5, 0x21, 0x00


	//----- nvinfo : EIATTR_KPARAM_INFO
	.align		4
.L_25:
        /*0088*/ 	.byte	0x04, 0x17
        /*008a*/ 	.short	(.L_27 - .L_26)
.L_26:
        /*008c*/ 	.word	0x00000000
        /*0090*/ 	.short	0x0001
        /*0092*/ 	.short	0x0008
        /*0094*/ 	.byte	0x00, 0xf5, 0x21, 0x00


	//----- nvinfo : EIATTR_KPARAM_INFO
	.align		4
.L_27:
        /*0098*/ 	.byte	0x04, 0x17
        /*009a*/ 	.short	(.L_29 - .L_28)
.L_28:
        /*009c*/ 	.word	0x00000000
        /*00a0*/ 	.short	0x0000
        /*00a2*/ 	.short	0x0000
        /*00a4*/ 	.byte	0x00, 0xf5, 0x21, 0x00


	//----- nvinfo : EIATTR_SPARSE_MMA_MASK
	.align		4
.L_29:
        /*00a8*/ 	.byte	0x03, 0x50
        /*00aa*/ 	.short	0x0000


	//----- nvinfo : EIATTR_MAXREG_COUNT
	.align		4
        /*00ac*/ 	.byte	0x03, 0x1b
        /*00ae*/ 	.short	0x00ff


	//----- nvinfo : EIATTR_NUM_BARRIERS
	.align		4
        /*00b0*/ 	.byte	0x02, 0x4c
        /*00b2*/ 	.byte	0x01
	.zero		1


	//----- nvinfo : EIATTR_MERCURY_ISA_VERSION
	.align		4
        /*00b4*/ 	.byte	0x03, 0x5f
        /*00b6*/ 	.short	0x0101


	//----- nvinfo : EIATTR_UNUSED_LOAD_BYTE_OFFSET
	.align		4
        /*00b8*/ 	.byte	0x04, 0x44
        /*00ba*/ 	.short	(.L_31 - .L_30)


	//   ....[0]....
.L_30:
        /*00bc*/ 	.word	0x00002c50
        /*00c0*/ 	.word	0x00000fff


	//----- nvinfo : EIATTR_COOP_GROUP_MASK_REGIDS
	.align		4
.L_31:
        /*00c4*/ 	.byte	0x04, 0x29
        /*00c6*/ 	.short	(.L_33 - .L_32)


	//   ....[0]....
.L_32:
        /*00c8*/ 	.word	0xffffffff


	//   ....[1]....
        /*00cc*/ 	.word	0xffffffff


	//   ....[2]....
        /*00d0*/ 	.word	0xffffffff


	//   ....[3]....
        /*00d4*/ 	.word	0xffffffff


	//   ....[4]....
        /*00d8*/ 	.word	0xffffffff


	//   ....[5]....
        /*00dc*/ 	.word	0xffffffff


	//   ....[6]....
        /*00e0*/ 	.word	0xffffffff


	//   ....[7]....
        /*00e4*/ 	.word	0xffffffff


	//   ....[8]....
        /*00e8*/ 	.word	0xffffffff


	//   ....[9]....
        /*00ec*/ 	.word	0xffffffff


	//   ....[10]....
        /*00f0*/ 	.word	0xffffffff


	//   ....[11]....
        /*00f4*/ 	.word	0xffffffff


	//   ....[12]....
        /*00f8*/ 	.word	0xffffffff


	//   ....[13]....
        /*00fc*/ 	.word	0xffffffff


	//   ....[14]....
        /*0100*/ 	.word	0xffffffff


	//   ....[15]....
        /*0104*/ 	.word	0xffffffff


	//   ....[16]....
        /*0108*/ 	.word	0xffffffff


	//   ....[17]....
        /*010c*/ 	.word	0xffffffff


	//   ....[18]....
        /*0110*/ 	.word	0xffffffff


	//   ....[19]....
        /*0114*/ 	.word	0xffffffff


	//   ....[20]....
        /*0118*/ 	.word	0x0500000e


	//   ....[21]....
        /*011c*/ 	.word	0x0500000e


	//   ....[22]....
        /*0120*/ 	.word	0x0500000e


	//   ....[23]....
        /*0124*/ 	.word	0x0500000e


	//   ....[24]....
        /*0128*/ 	.word	0x0500000e


	//   ....[25]....
        /*012c*/ 	.word	0x0500000e


	//   ....[26]....
        /*0130*/ 	.word	0x0500000e


	//   ....[27]....
        /*0134*/ 	.word	0x0500000e


	//   ....[28]....
        /*0138*/ 	.word	0x0500000e


	//   ....[29]....
        /*013c*/ 	.word	0x0500000e


	//----- nvinfo : EIATTR_COOP_GROUP_INSTR_OFFSETS
	.align		4
.L_33:
        /*0140*/ 	.byte	0x04, 0x28
        /*0142*/ 	.short	(.L_35 - .L_34)


	//   ....[0]....
.L_34:
        /*0144*/ 	.word	0x00001780


	//   ....[1]....
        /*0148*/ 	.word	0x000017e0


	//   ....[2]....
        /*014c*/ 	.word	0x00001800


	//   ....[3]....
        /*0150*/ 	.word	0x00001830


	//   ....[4]....
        /*0154*/ 	.word	0x00001870


	//   ....[5]....
        /*0158*/ 	.word	0x00001950


	//   ....[6]....
        /*015c*/ 	.word	0x00001970


	//   ....[7]....
        /*0160*/ 	.word	0x00001990


	//   ....[8]....
        /*0164*/ 	.word	0x000019b0


	//   ....[9]....
        /*0168*/ 	.word	0x000019d0


	//   ....[10]....
        /*016c*/ 	.word	0x00001be0


	//   ....[11]....
        /*0170*/ 	.word	0x00001c30


	//   ....[12]....
        /*0174*/ 	.word	0x00001c50


	//   ....[13]....
        /*0178*/ 	.word	0x00001c70


	//   ....[14]....
        /*017c*/ 	.word	0x00001c90


	//   ....[15]....
        /*0180*/ 	.word	0x00001d70


	//   ....[16]....
        /*0184*/ 	.word	0x00001d90


	//   ....[17]....
        /*0188*/ 	.word	0x00001db0


	//   ....[18]....
        /*018c*/ 	.word	0x00001dd0


	//   ....[19]....
        /*0190*/ 	.word	0x00001df0


	//   ....[20]....
        /*0194*/ 	.word	0x00002e10


	//   ....[21]....
        /*0198*/ 	.word	0x00002e80


	//   ....[22]....
        /*019c*/ 	.word	0x00002ef0


	//   ....[23]....
        /*01a0*/ 	.word	0x00002f60


	//   ....[24]....
        /*01a4*/ 	.word	0x00002fd0


	//   ....[25]....
        /*01a8*/ 	.word	0x00003050


	//   ....[26]....
        /*01ac*/ 	.word	0x000030c0


	//   ....[27]....
        /*01b0*/ 	.word	0x00003130


	//   ....[28]....
        /*01b4*/ 	.word	0x000031a0


	//   ....[29]....
        /*01b8*/ 	.word	0x00003210


	//----- nvinfo : EIATTR_VRC_CTA_INIT_COUNT
	.align		4
.L_35:
        /*01bc*/ 	.byte	0x02, 0x4a
	.zero		1
	.zero		1


	//----- nvinfo : EIATTR_EXIT_INSTR_OFFSETS
	.align		4
        /*01c0*/ 	.byte	0x04, 0x1c
        /*01c2*/ 	.short	(.L_37 - .L_36)


	//   ....[0]....
.L_36:
        /*01c4*/ 	.word	0x00000070


	//   ....[1]....
        /*01c8*/ 	.word	0x000020b0


	//   ....[2]....
        /*01cc*/ 	.word	0x00002180


	//   ....[3]....
        /*01d0*/ 	.word	0x00002db0


	//----- nvinfo : EIATTR_CRS_STACK_SIZE
	.align		4
.L_37:
        /*01d4*/ 	.byte	0x04, 0x1e
        /*01d6*/ 	.short	(.L_39 - .L_38)
.L_38:
        /*01d8*/ 	.word	0x00000000


	//----- nvinfo : EIATTR_CBANK_PARAM_SIZE
	.align		4
.L_39:
        /*01dc*/ 	.byte	0x03, 0x19
        /*01de*/ 	.short	0x0038


	//----- nvinfo : EIATTR_PARAM_CBANK
	.align		4
        /*01e0*/ 	.byte	0x04, 0x0a
        /*01e2*/ 	.short	(.L_41 - .L_40)
	.align		4
.L_40:
        /*01e4*/ 	.word	index@(.nv.constant0._Z22attention_fwd_bf16_mmaPK13__nv_bfloat16S1_S1_PS_iiiiif)
        /*01e8*/ 	.short	0x0380
        /*01ea*/ 	.short	0x0038


	//----- nvinfo : EIATTR_SW_WAR
	.align		4
.L_41:
        /*01ec*/ 	.byte	0x04, 0x36
        /*01ee*/ 	.short	(.L_43 - .L_42)
.L_42:
        /*01f0*/ 	.word	0x00000008
.L_43:


//--------------------- .nv.callgraph             --------------------------
	.section	.nv.callgraph,"",@"SHT_CUDA_CALLGRAPH"
	.align	4
	.sectionentsize	8
	.align		4
        /*0000*/ 	.word	0x00000000
	.align		4
        /*0004*/ 	.word	0xffffffff
	.align		4
        /*0008*/ 	.word	0x00000000
	.align		4
        /*000c*/ 	.word	0xfffffffe
	.align		4
        /*0010*/ 	.word	0x00000000
	.align		4
        /*0014*/ 	.word	0xfffffffd
	.align		4
        /*0018*/ 	.word	0x00000000
	.align		4
        /*001c*/ 	.word	0xfffffffc


//--------------------- .text._Z22attention_fwd_bf16_mmaPK13__nv_bfloat16S1_S1_PS_iiiiif --------------------------
	.section	.text._Z22attention_fwd_bf16_mmaPK13__nv_bfloat16S1_S1_PS_iiiiif,"ax",@progbits
	.align	128
        .global         _Z22attention_fwd_bf16_mmaPK13__nv_bfloat16S1_S1_PS_iiiiif
        .type           _Z22attention_fwd_bf16_mmaPK13__nv_bfloat16S1_S1_PS_iiiiif,@function
        .size           _Z22attention_fwd_bf16_mmaPK13__nv_bfloat16S1_S1_PS_iiiiif,(.L_x_58 - _Z22attention_fwd_bf16_mmaPK13__nv_bfloat16S1_S1_PS_iiiiif)
        .other          _Z22attention_fwd_bf16_mmaPK13__nv_bfloat16S1_S1_PS_iiiiif,@"STO_CUDA_ENTRY STV_DEFAULT"
_Z22attention_fwd_bf16_mmaPK13__nv_bfloat16S1_S1_PS_iiiiif:
.text._Z22attention_fwd_bf16_mmaPK13__nv_bfloat16S1_S1_PS_iiiiif:
[----:B------:R-:W-:Y:S08]  /*0000*/  LDC R1, c[0x0][0x37c] ;  /* 0x0000df00ff017b82 */ /* 0x000ff00000000800 */
[----:B------:R-:W0:Y:S01]  /*0010*/  LDC.64 R2, c[0x0][0x3a0] ;  /* 0x0000e800ff027b82 */ /* 0x000e220000000a00 */
[----:B------:R-:W1:Y:S07]  /*0020*/  S2R R16, SR_CTAID.X ;  /* 0x0000000000107919 */ /* 0x000e6e0000002500 */
[----:B------:R-:W2:Y:S01]  /*0030*/  LDC R0, c[0x0][0x3a8] ;  /* 0x0000ea00ff007b82 */ /* 0x000ea20000000800 */
[----:B0-----:R-:W-:-:S04]  /*0040*/  IMAD R5, R3, R2, RZ ;  /* 0x0000000203057224 */ /* 0x001fc800078e02ff */
[----:B--2---:R-:W-:-:S05]  /*0050*/  IMAD R5, R5, R0, RZ ;  /* 0x0000000005057224 */ /* 0x004fca00078e02ff */
[----:B-1----:R-:W-:-:S13]  /*0060*/  ISETP.GE.AND P0, PT, R16, R5, PT ;  /* 0x000000051000720c */ /* 0x002fda0003f06270 */
[----:B------:R-:W-:Y:S05]  /*0070*/  @P0 EXIT ;  /* 0x000000000000094d */ /* 0x000fea0003800000 */
[-C--:B------:R-:W-:Y:S01]  /*0080*/  IABS R4, R0.reuse ;  /* 0x0000000000047213 */ /* 0x080fe20000000000 */
[C---:B------:R-:W-:Y:S01]  /*0090*/  IMAD R9, R3.reuse, R0, RZ ;  /* 0x0000000003097224 */ /* 0x040fe200078e02ff */
[----:B------:R-:W-:Y:S01]  /*00a0*/  IABS R10, R16 ;  /* 0x00000010000a7213 */ /* 0x000fe20000000000 */
[----:B------:R-:W0:Y:S01]  /*00b0*/  LDCU UR4, c[0x0][0x3ac] ;  /* 0x00007580ff0477ac */ /* 0x000e220008000800 */
[----:B------:R-:W1:Y:S01]  /*00c0*/  I2F.RP R5, R4 ;  /* 0x0000000400057306 */ /* 0x000e620000209400 */
[----:B------:R-:W-:Y:S01]  /*00d0*/  IABS R2, R3 ;  /* 0x0000000300027213 */ /* 0x000fe20000000000 */
[----:B------:R-:W-:Y:S01]  /*00e0*/  BSSY.RECONVERGENT B0, `(.L_x_0) ;  /* 0x0000169000007945 */ /* 0x000fe20003800200 */
[----:B------:R-:W-:Y:S01]  /*00f0*/  ISETP.NE.AND P5, PT, R3, RZ, PT ;  /* 0x000000ff0300720c */ /* 0x000fe20003fa5270 */
[----:B------:R-:W2:Y:S04]  /*0100*/  LDCU.64 UR8, c[0x0][0x358] ;  /* 0x00006b00ff0877ac */ /* 0x000ea80008000a00 */
[----:B------:R-:W3:Y:S01]  /*0110*/  I2F.RP R13, R2 ;  /* 0x00000002000d7306 */ /* 0x000ee20000209400 */
[----:B------:R-:W4:Y:S07]  /*0120*/  LDCU UR7, c[0x0][0x3b0] ;  /* 0x00007600ff0777ac */ /* 0x000f2e0008000800 */
[----:B-1----:R-:W1:Y:S08]  /*0130*/  MUFU.RCP R5, R5 ;  /* 0x0000000500057308 */ /* 0x002e700000001000 */
[----:B---3--:R-:W3:Y:S01]  /*0140*/  MUFU.RCP R13, R13 ;  /* 0x0000000d000d7308 */ /* 0x008ee20000001000 */
[----:B-1----:R-:W-:-:S07]  /*0150*/  IADD3 R6, PT, PT, R5, 0xffffffe, RZ ;  /* 0x0ffffffe05067810 */ /* 0x002fce0007ffe0ff */
[----:B------:R1:W5:Y:S01]  /*0160*/  F2I.FTZ.U32.TRUNC.NTZ R7, R6 ;  /* 0x0000000600077305 */ /* 0x000362000021f000 */
[----:B---3--:R-:W-:Y:S02]  /*0170*/  VIADD R5, R13, 0xffffffe ;  /* 0x0ffffffe0d057836 */ /* 0x008fe40000000000 */
[----:B-1----:R-:W-:-:S05]  /*0180*/  HFMA2 R6, -RZ, RZ, 0, 0 ;  /* 0x00000000ff067431 */ /* 0x002fca00000001ff */
[----:B------:R-:W1:Y:S01]  /*0190*/  F2I.FTZ.U32.TRUNC.NTZ R5, R5 ;  /* 0x0000000500057305 */ /* 0x000e62000021f000 */
[----:B-----5:R-:W-:-:S04]  /*01a0*/  IMAD.MOV R11, RZ, RZ, -R7 ;  /* 0x000000ffff0b7224 */ /* 0x020fc800078e0a07 */
[----:B------:R-:W-:-:S04]  /*01b0*/  IMAD R11, R11, R4, RZ ;  /* 0x000000040b0b7224 */ /* 0x000fc800078e02ff */
[----:B------:R-:W-:Y:S01]  /*01c0*/  IMAD.HI.U32 R8, R7, R11, R6 ;  /* 0x0000000b07087227 */ /* 0x000fe200078e0006 */
[----:B------:R-:W-:Y:S02]  /*01d0*/  IABS R6, R9 ;  /* 0x0000000900067213 */ /* 0x000fe40000000000 */
[----:B-1----:R-:W-:Y:S01]  /*01e0*/  IADD3 R13, PT, PT, RZ, -R5, RZ ;  /* 0x80000005ff0d7210 */ /* 0x002fe20007ffe0ff */
[----:B------:R-:W-:-:S04]  /*01f0*/  IMAD.MOV.U32 R7, RZ, RZ, R10 ;  /* 0x000000ffff077224 */ /* 0x000fc800078e000a */
[----:B------:R-:W-:Y:S02]  /*0200*/  IMAD.HI.U32 R12, R8, R7, RZ ;  /* 0x00000007080c7227 */ /* 0x000fe400078e00ff */
[----:B------:R-:W1:Y:S02]  /*0210*/  I2F.RP R8, R6 ;  /* 0x0000000600087306 */ /* 0x000e640000209400 */
[----:B------:R-:W-:Y:S01]  /*0220*/  IMAD R13, R13, R2, RZ ;  /* 0x000000020d0d7224 */ /* 0x000fe200078e02ff */
[----:B------:R-:W-:-:S05]  /*0230*/  IADD3 R11, PT, PT, -R12, RZ, RZ ;  /* 0x000000ff0c0b7210 */ /* 0x000fca0007ffe1ff */
[----:B------:R-:W-:-:S05]  /*0240*/  IMAD R11, R4, R11, R7 ;  /* 0x0000000b040b7224 */ /* 0x000fca00078e0207 */
[----:B------:R-:W-:Y:S01]  /*0250*/  ISETP.GT.U32.AND P1, PT, R4, R11, PT ;  /* 0x0000000b0400720c */ /* 0x000fe20003f24070 */
[----:B-1----:R-:W1:-:S12]  /*0260*/  MUFU.RCP R8, R8 ;  /* 0x0000000800087308 */ /* 0x002e580000001000 */
[-C--:B------:R-:W-:Y:S02]  /*0270*/  @!P1 IADD3 R11, PT, PT, R11, -R4.reuse, RZ ;  /* 0x800000040b0b9210 */ /* 0x080fe40007ffe0ff */
[----:B------:R-:W-:Y:S02]  /*0280*/  @!P1 IADD3 R12, PT, PT, R12, 0x1, RZ ;  /* 0x000000010c0c9810 */ /* 0x000fe40007ffe0ff */
[----:B------:R-:W-:Y:S02]  /*0290*/  ISETP.GE.U32.AND P0, PT, R11, R4, PT ;  /* 0x000000040b00720c */ /* 0x000fe40003f06070 */
[----:B------:R-:W-:Y:S01]  /*02a0*/  LOP3.LUT R4, R16, R0, RZ, 0x3c, !PT ;  /* 0x0000000010047212 */ /* 0x000fe200078e3cff */
[----:B-1----:R-:W-:Y:S01]  /*02b0*/  VIADD R10, R8, 0xffffffe ;  /* 0x0ffffffe080a7836 */ /* 0x002fe20000000000 */
[----:B------:R-:W-:Y:S02]  /*02c0*/  ISETP.NE.AND P1, PT, R0, RZ, PT ;  /* 0x000000ff0000720c */ /* 0x000fe40003f25270 */
[----:B------:R-:W-:Y:S01]  /*02d0*/  ISETP.GE.AND P2, PT, R4, RZ, PT ;  /* 0x000000ff0400720c */ /* 0x000fe20003f46270 */
[----:B------:R-:W1:Y:S01]  /*02e0*/  F2I.FTZ.U32.TRUNC.NTZ R11, R10 ;  /* 0x0000000a000b7305 */ /* 0x000e62000021f000 */
[----:B------:R-:W-:-:S05]  /*02f0*/  MOV R4, RZ ;  /* 0x000000ff00047202 */ /* 0x000fca0000000f00 */
[----:B------:R-:W-:Y:S02]  /*0300*/  @P0 VIADD R12, R12, 0x1 ;  /* 0x000000010c0c0836 */ /* 0x000fe40000000000 */
[----:B------:R-:W-:-:S04]  /*0310*/  IMAD.HI.U32 R4, R5, R13, R4 ;  /* 0x0000000d05047227 */ /* 0x000fc800078e0004 */
[----:B------:R-:W-:Y:S02]  /*0320*/  IMAD.MOV.U32 R8, RZ, RZ, R12 ;  /* 0x000000ffff087224 */ /* 0x000fe400078e000c */
[----:B-1----:R-:W-:-:S03]  /*0330*/  IMAD.MOV R15, RZ, RZ, -R11 ;  /* 0x000000ffff0f7224 */ /* 0x002fc600078e0a0b */
[----:B------:R-:W-:Y:S02]  /*0340*/  @!P2 IADD3 R8, PT, PT, -R8, RZ, RZ ;  /* 0x000000ff0808a210 */ /* 0x000fe40007ffe1ff */
[----:B------:R-:W-:Y:S01]  /*0350*/  @!P1 LOP3.LUT R8, RZ, R0, RZ, 0x33, !PT ;  /* 0x00000000ff089212 */ /* 0x000fe200078e33ff */
[----:B------:R-:W-:Y:S01]  /*0360*/  IMAD R5, R15, R6, RZ ;  /* 0x000000060f057224 */ /* 0x000fe200078e02ff */
[----:B------:R-:W-:Y:S02]  /*0370*/  IABS R0, R9 ;  /* 0x0000000900007213 */ /* 0x000fe40000000000 */
[----:B------:R-:W-:Y:S02]  /*0380*/  IABS R10, R8 ;  /* 0x00000008000a7213 */ /* 0x000fe40000000000 */
[----:B------:R-:W-:-:S03]  /*0390*/  ISETP.GE.AND P3, PT, R8, RZ, PT ;  /* 0x000000ff0800720c */ /* 0x000fc60003f66270 */
[----:B------:R-:W-:Y:S02]  /*03a0*/  IMAD.MOV.U32 R13, RZ, RZ, R10 ;  /* 0x000000ffff0d7224 */ /* 0x000fe400078e000a */
[----:B------:R-:W-:Y:S02]  /*03b0*/  HFMA2 R10, -RZ, RZ, 0, 0 ;  /* 0x00000000ff0a7431 */ /* 0x000fe400000001ff */
[----:B------:R-:W-:-:S05]  /*03c0*/  IMAD.HI.U32 R4, R4, R13, RZ ;  /* 0x0000000d04047227 */ /* 0x000fca00078e00ff */
[----:B------:R-:W-:Y:S01]  /*03d0*/  IADD3 R4, PT, PT, -R4, RZ, RZ ;  /* 0x000000ff04047210 */ /* 0x000fe20007ffe1ff */
[----:B------:R-:W-:-:S04]  /*03e0*/  IMAD.HI.U32 R10, R11, R5, R10 ;  /* 0x000000050b0a7227 */ /* 0x000fc800078e000a */
[----:B------:R-:W-:Y:S01]  /*03f0*/  IMAD.MOV R5, RZ, RZ, -R0 ;  /* 0x000000ffff057224 */ /* 0x000fe200078e0a00 */
[----:B------:R-:W-:Y:S01]  /*0400*/  LOP3.LUT R0, R16, R9, RZ, 0x3c, !PT ;  /* 0x0000000910007212 */ /* 0x000fe200078e3cff */
[----:B------:R-:W-:-:S03]  /*0410*/  IMAD.HI.U32 R10, R10, R7, RZ ;  /* 0x000000070a0a7227 */ /* 0x000fc600078e00ff */
[----:B------:R-:W-:Y:S01]  /*0420*/  ISETP.GE.AND P2, PT, R0, RZ, PT ;  /* 0x000000ff0000720c */ /* 0x000fe20003f46270 */
[----:B------:R-:W-:Y:S02]  /*0430*/  IMAD R5, R10, R5, R7 ;  /* 0x000000050a057224 */ /* 0x000fe400078e0207 */
[----:B------:R-:W-:Y:S01]  /*0440*/  IMAD R11, R2, R4, R13 ;  /* 0x00000004020b7224 */ /* 0x000fe200078e020d */
[----:B------:R-:W1:Y:S02]  /*0450*/  S2R R7, SR_TID.X ;  /* 0x0000000000077919 */ /* 0x000e640000002100 */
[----:B------:R-:W-:Y:S02]  /*0460*/  ISETP.GT.U32.AND P4, PT, R6, R5, PT ;  /* 0x000000050600720c */ /* 0x000fe40003f84070 */
[----:B------:R-:W-:-:S11]  /*0470*/  ISETP.GT.U32.AND P0, PT, R2, R11, PT ;  /* 0x0000000b0200720c */ /* 0x000fd60003f04070 */
[----:B------:R-:W-:Y:S02]  /*0480*/  @!P4 IMAD.IADD R5, R5, 0x1, -R6 ;  /* 0x000000010505c824 */ /* 0x000fe400078e0a06 */
[----:B------:R-:W-:Y:S01]  /*0490*/  @!P0 IADD3 R11, PT, PT, R11, -R2, RZ ;  /* 0x800000020b0b8210 */ /* 0x000fe20007ffe0ff */
[----:B------:R-:W-:Y:S01]  /*04a0*/  @!P4 VIADD R10, R10, 0x1 ;  /* 0x000000010a0ac836 */ /* 0x000fe20000000000 */
[----:B------:R-:W-:Y:S02]  /*04b0*/  ISETP.NE.AND P4, PT, R9, RZ, PT ;  /* 0x000000ff0900720c */ /* 0x000fe40003f85270 */
[----:B------:R-:W-:Y:S02]  /*04c0*/  ISETP.GE.U32.AND P0, PT, R5, R6, PT ;  /* 0x000000060500720c */ /* 0x000fe40003f06070 */
[----:B------:R-:W-:Y:S01]  /*04d0*/  ISETP.GT.U32.AND P1, PT, R2, R11, PT ;  /* 0x0000000b0200720c */ /* 0x000fe20003f24070 */
[----:B------:R-:W3:Y:S10]  /*04e0*/  LDC R5, c[0x0][0x3b0] ;  /* 0x0000ec00ff057b82 */ /* 0x000ef40000000800 */
[----:B------:R-:W-:-:S02]  /*04f0*/  @P0 IADD3 R10, PT, PT, R10, 0x1, RZ ;  /* 0x000000010a0a0810 */ /* 0x000fc40007ffe0ff */
[----:B------:R-:W-:Y:S01]  /*0500*/  @!P1 IMAD.IADD R11, R11, 0x1, -R2 ;  /* 0x000000010b0b9824 */ /* 0x000fe200078e0a02 */
[----:B------:R-:W-:Y:S02]  /*0510*/  MOV R2, 0xff800000 ;  /* 0xff80000000027802 */ /* 0x000fe40000000f00 */
[----:B------:R-:W-:Y:S01]  /*0520*/  MOV R0, R10 ;  /* 0x0000000a00007202 */ /* 0x000fe20000000f00 */
[----:B0-----:R-:W-:Y:S01]  /*0530*/  IMAD.U32 R10, RZ, RZ, UR4 ;  /* 0x00000004ff0a7e24 */ /* 0x001fe2000f8e00ff */
[----:B------:R-:W-:Y:S02]  /*0540*/  @!P3 IADD3 R11, PT, PT, -R11, RZ, RZ ;  /* 0x000000ff0b0bb210 */ /* 0x000fe40007ffe1ff */
[----:B------:R-:W-:Y:S01]  /*0550*/  @!P5 LOP3.LUT R11, RZ, R3, RZ, 0x33, !PT ;  /* 0x00000003ff0bd212 */ /* 0x000fe200078e33ff */
[----:B------:R-:W-:Y:S01]  /*0560*/  @!P2 IMAD.MOV R0, RZ, RZ, -R0 ;  /* 0x000000ffff00a224 */ /* 0x000fe200078e0a00 */
[----:B-1----:R-:W-:Y:S02]  /*0570*/  ISETP.GE.AND P0, PT, R7, R10, PT ;  /* 0x0000000a0700720c */ /* 0x002fe40003f06270 */
[----:B------:R-:W-:Y:S01]  /*0580*/  @!P4 LOP3.LUT R0, RZ, R9, RZ, 0x33, !PT ;  /* 0x00000009ff00c212 */ /* 0x000fe200078e33ff */
[----:B---3--:R-:W-:-:S04]  /*0590*/  IMAD R16, R16, R5, RZ ;  /* 0x0000000510107224 */ /* 0x008fc800078e02ff */
[----:B------:R-:W-:Y:S02]  /*05a0*/  IMAD R0, R0, R3, R11 ;  /* 0x0000000300007224 */ /* 0x000fe400078e020b */
[----:B------:R-:W-:-:S04]  /*05b0*/  IMAD R3, R5, R10, RZ ;  /* 0x0000000a05037224 */ /* 0x000fc800078e02ff */
[----:B------:R-:W-:Y:S01]  /*05c0*/  IMAD R0, R0, R3, RZ ;  /* 0x0000000300007224 */ /* 0x000fe200078e02ff */
[----:B--2-4-:R-:W-:Y:S06]  /*05d0*/  @P0 BRA `(.L_x_1) ;  /* 0x0000001000640947 */ /* 0x014fec0003800000 */
[----:B------:R-:W0:Y:S01]  /*05e0*/  LDC R3, c[0x0][0x360] ;  /* 0x0000d800ff037b82 */ /* 0x000e220000000800 */
[----:B------:R-:W-:-:S13]  /*05f0*/  ISETP.GE.AND P0, PT, R5, 0x1, PT ;  /* 0x000000010500780c */ /* 0x000fda0003f06270 */
[----:B------:R-:W-:Y:S05]  /*0600*/  @!P0 BRA `(.L_x_2) ;  /* 0x0000001000248947 */ /* 0x000fea0003800000 */
[----:B------:R-:W-:Y:S01]  /*0610*/  VIADD R4, R5, 0xffffffff ;  /* 0xffffffff05047836 */ /* 0x000fe20000000000 */
[----:B------:R-:W-:Y:S01]  /*0620*/  BSSY.RECONVERGENT B1, `(.L_x_3) ;  /* 0x0000106000017945 */ /* 0x000fe20003800200 */
[----:B------:R-:W-:Y:S01]  /*0630*/  MOV R2, 0xff800000 ;  /* 0xff80000000027802 */ /* 0x000fe20000000f00 */
[----:B------:R-:W-:Y:S02]  /*0640*/  IMAD.MOV.U32 R5, RZ, RZ, R7 ;  /* 0x000000ffff057224 */ /* 0x000fe400078e0007 */
[----:B------:R-:W-:-:S04]  /*0650*/  LEA.HI R8, R4, 0x1, RZ, 0x1f ;  /* 0x0000000104087811 */ /* 0x000fc800078ff8ff */
[C---:B------:R-:W-:Y:S02]  /*0660*/  LOP3.LUT R6, R8.reuse, 0x7, RZ, 0xc0, !PT ;  /* 0x0000000708067812 */ /* 0x040fe400078ec0ff */
[----:B------:R-:W-:-:S07]  /*0670*/  LOP3.LUT R8, R8, 0x7ffffff8, RZ, 0xc0, !PT ;  /* 0x7ffffff808087812 */ /* 0x000fce00078ec0ff */
.L_x_9:
[----:B------:R-:W1:Y:S01]  /*0680*/  LDCU UR4, c[0x0][0x3b0] ;  /* 0x00007600ff0477ac */ /* 0x000e620008000800 */
[----:B------:R-:W-:Y:S01]  /*0690*/  ISETP.GE.U32.AND P1, PT, R4, 0xe, PT ;  /* 0x0000000e0400780c */ /* 0x000fe20003f26070 */
[----:B------:R-:W-:Y:S01]  /*06a0*/  HFMA2 R17, -RZ, RZ, 0, 0 ;  /* 0x00000000ff117431 */ /* 0x000fe200000001ff */
[----:B------:R-:W-:Y:S01]  /*06b0*/  ISETP.NE.AND P0, PT, R6, RZ, PT ;  /* 0x000000ff0600720c */ /* 0x000fe20003f05270 */
[----:B------:R-:W-:Y:S01]  /*06c0*/  IMAD.MOV.U32 R18, RZ, RZ, RZ ;  /* 0x000000ffff127224 */ /* 0x000fe200078e00ff */
[----:B-1----:R-:W-:-:S05]  /*06d0*/  MOV R9, UR4 ;  /* 0x0000000400097c02 */ /* 0x002fca0008000f00 */
[----:B------:R-:W-:-:S04]  /*06e0*/  IMAD R20, R5, R9, R0 ;  /* 0x0000000905147224 */ /* 0x000fc800078e0200 */
[----:B------:R-:W-:Y:S05]  /*06f0*/  @!P1 BRA `(.L_x_4) ;  /* 0x0000000400b89947 */ /* 0x000fea0003800000 */
[----:B------:R-:W-:Y:S01]  /*0700*/  IMAD.MOV.U32 R18, RZ, RZ, RZ ;  /* 0x000000ffff127224 */ /* 0x000fe200078e00ff */
[----:B------:R-:W-:Y:S01]  /*0710*/  MOV R17, RZ ;  /* 0x000000ff00117202 */ /* 0x000fe20000000f00 */
[----:B------:R-:W-:-:S07]  /*0720*/  IMAD.MOV.U32 R15, RZ, RZ, RZ ;  /* 0x000000ffff0f7224 */ /* 0x000fce00078e00ff */
.L_x_5:
[----:B------:R-:W1:Y:S01]  /*0730*/  LDC.64 R10, c[0x0][0x388] ;  /* 0x0000e200ff0a7b82 */ /* 0x000e620000000a00 */
[----:B------:R-:W-:Y:S01]  /*0740*/  IADD3 R19, PT, PT, R16, R17, RZ ;  /* 0x0000001110137210 */ /* 0x000fe20007ffe0ff */
[----:B------:R-:W-:Y:S01]  /*0750*/  IMAD.IADD R21, R20, 0x1, R17 ;  /* 0x0000000114157824 */ /* 0x000fe200078e0211 */
[----:B------:R-:W-:Y:S01]  /*0760*/  MOV R9, UR7 ;  /* 0x0000000700097c02 */ /* 0x000fe20008000f00 */
[----:B------:R-:W-:-:S04]  /*0770*/  VIADD R14, R17, 0x1 ;  /* 0x00000001110e7836 */ /* 0x000fc80000000000 */
[----:B------:R-:W2:Y:S01]  /*0780*/  LDC.64 R12, c[0x0][0x380] ;  /* 0x0000e000ff0c7b82 */ /* 0x000ea20000000a00 */
[----:B------:R-:W-:Y:S01]  /*0790*/  ISETP.GE.AND P1, PT, R14, R9, PT ;  /* 0x000000090e00720c */ /* 0x000fe20003f26270 */
[----:B-1----:R-:W-:-:S05]  /*07a0*/  IMAD.WIDE R10, R21, 0x2, R10 ;  /* 0x00000002150a7825 */ /* 0x002fca00078e020a */
[----:B------:R-:W3:Y:S01]  /*07b0*/  LDG.E.U16.CONSTANT R26, desc[UR8][R10.64] ;  /* 0x000000080a1a7981 */ /* 0x000ee2000c1e9500 */
[----:B--2---:R-:W-:-:S06]  /*07c0*/  IMAD.WIDE.U32 R12, R19, 0x2, R12 ;  /* 0x00000002130c7825 */ /* 0x004fcc00078e000c */
[----:B------:R-:W2:Y:S04]  /*07d0*/  @!P1 LDG.E.U16.CONSTANT R21, desc[UR8][R10.64+0x2] ;  /* 0x000002080a159981 */ /* 0x000ea8000c1e9500 */
[----:B------:R-:W4:Y:S01]  /*07e0*/  LDG.E.U16.CONSTANT R24, desc[UR8][R12.64] ;  /* 0x000000080c187981 */ /* 0x000f22000c1e9500 */
[----:B------:R-:W-:-:S03]  /*07f0*/  IADD3 R14, PT, PT, R17, 0x3, RZ ;  /* 0x00000003110e7810 */ /* 0x000fc60007ffe0ff */
[----:B------:R-:W5:Y:S01]  /*0800*/  @!P1 LDG.E.U16.CONSTANT R25, desc[UR8][R12.64+0x2] ;  /* 0x000002080c199981 */ /* 0x000f62000c1e9500 */
[----:B------:R-:W-:-:S03]  /*0810*/  ISETP.GE.AND P2, PT, R14, R9, PT ;  /* 0x000000090e00720c */ /* 0x000fc60003f46270 */
[----:B------:R-:W2:Y:S04]  /*0820*/  LDG.E.U16.CONSTANT R22, desc[UR8][R12.64+0x4] ;  /* 0x000004080c167981 */ /* 0x000ea8000c1e9500 */
[----:B------:R-:W2:Y:S06]  /*0830*/  LDG.E.U16.CONSTANT R23, desc[UR8][R10.64+0x4] ;  /* 0x000004080a177981 */ /* 0x000eac000c1e9500 */
[----:B------:R-:W2:Y:S04]  /*0840*/  @!P2 LDG.E.U16.CONSTANT R19, desc[UR8][R12.64+0x6] ;  /* 0x000006080c13a981 */ /* 0x000ea8000c1e9500 */
[----:B------:R-:W2:Y:S01]  /*0850*/  @!P2 LDG.E.U16.CONSTANT R14, desc[UR8][R10.64+0x6] ;  /* 0x000006080a0ea981 */ /* 0x000ea2000c1e9500 */
[----:B---3--:R-:W-:Y:S01]  /*0860*/  SHF.L.U32 R26, R26, 0x10, RZ ;  /* 0x000000101a1a7819 */ /* 0x008fe200000006ff */
[----:B----4-:R-:W-:-:S04]  /*0870*/  IMAD.U32 R27, R24, 0x10000, RZ ;  /* 0x00010000181b7824 */ /* 0x010fc800078e00ff */
[----:B------:R-:W-:Y:S01]  /*0880*/  FFMA R24, R27, R26, R18 ;  /* 0x0000001a1b187223 */ /* 0x000fe20000000012 */
[----:B------:R-:W-:Y:S01]  /*0890*/  VIADD R18, R17, 0x5 ;  /* 0x0000000511127836 */ /* 0x000fe20000000000 */
[----:B-----5:R-:W-:Y:S01]  /*08a0*/  @!P1 SHF.L.U32 R25, R25, 0x10, RZ ;  /* 0x0000001019199819 */ /* 0x020fe200000006ff */
[----:B--2---:R-:W-:-:S03]  /*08b0*/  @!P1 IMAD.U32 R21, R21, 0x10000, RZ ;  /* 0x0001000015159824 */ /* 0x004fc600078e00ff */
[----:B------:R-:W-:Y:S01]  /*08c0*/  ISETP.GE.AND P3, PT, R18, R9, PT ;  /* 0x000000091200720c */ /* 0x000fe20003f66270 */
[----:B------:R-:W-:Y:S01]  /*08d0*/  @!P1 FFMA R24, R25, R21, R24 ;  /* 0x0000001519189223 */ /* 0x000fe20000000018 */
[----:B------:R-:W2:Y:S01]  /*08e0*/  LDG.E.U16.CONSTANT R18, desc[UR8][R12.64+0x8] ;  /* 0x000008080c127981 */ /* 0x000ea2000c1e9500 */
[----:B------:R-:W-:Y:S01]  /*08f0*/  VIADD R26, R17, 0x7 ;  /* 0x00000007111a7836 */ /* 0x000fe20000000000 */
[----:B------:R-:W-:Y:S01]  /*0900*/  SHF.L.U32 R25, R22, 0x10, RZ ;  /* 0x0000001016197819 */ /* 0x000fe200000006ff */
[----:B------:R-:W-:Y:S01]  /*0910*/  IMAD.U32 R23, R23, 0x10000, RZ ;  /* 0x0001000017177824 */ /* 0x000fe200078e00ff */
[----:B------:R-:W3:Y:S02]  /*0920*/  LDG.E.U16.CONSTANT R21, desc[UR8][R10.64+0x8] ;  /* 0x000008080a157981 */ /* 0x000ee4000c1e9500 */
[----:B------:R-:W-:Y:S01]  /*0930*/  ISETP.GE.AND P4, PT, R26, R9, PT ;  /* 0x000000091a00720c */ /* 0x000fe20003f86270 */
[----:B------:R-:W-:Y:S01]  /*0940*/  FFMA R24, R25, R23, R24 ;  /* 0x0000001719187223 */ /* 0x000fe20000000018 */
[----:B------:R-:W-:Y:S01]  /*0950*/  @!P2 SHF.L.U32 R19, R19, 0x10, RZ ;  /* 0x000000101313a819 */ /* 0x000fe200000006ff */
[----:B------:R-:W4:Y:S04]  /*0960*/  LDG.E.U16.CONSTANT R25, desc[UR8][R12.64+0xc] ;  /* 0x00000c080c197981 */ /* 0x000f28000c1e9500 */
[----:B------:R-:W5:Y:S04]  /*0970*/  @!P3 LDG.E.U16.CONSTANT R22, desc[UR8][R12.64+0xa] ;  /* 0x00000a080c16b981 */ /* 0x000f68000c1e9500 */
[----:B------:R-:W4:Y:S01]  /*0980*/  @!P3 LDG.E.U16.CONSTANT R23, desc[UR8][R10.64+0xa] ;  /* 0x00000a080a17b981 */ /* 0x000f22000c1e9500 */
[----:B------:R-:W-:-:S03]  /*0990*/  @!P2 SHF.L.U32 R14, R14, 0x10, RZ ;  /* 0x000000100e0ea819 */ /* 0x000fc600000006ff */
[----:B------:R-:W4:Y:S02]  /*09a0*/  LDG.E.U16.CONSTANT R26, desc[UR8][R10.64+0xc] ;  /* 0x00000c080a1a7981 */ /* 0x000f24000c1e9500 */
[----:B------:R-:W-:Y:S02]  /*09b0*/  @!P2 FFMA R24, R19, R14, R24 ;  /* 0x0000000e1318a223 */ /* 0x000fe40000000018 */
[----:B------:R-:W4:Y:S04]  /*09c0*/  @!P4 LDG.E.U16.CONSTANT R14, desc[UR8][R12.64+0xe] ;  /* 0x00000e080c0ec981 */ /* 0x000f28000c1e9500 */
[----:B------:R-:W4:Y:S01]  /*09d0*/  @!P4 LDG.E.U16.CONSTANT R19, desc[UR8][R10.64+0xe] ;  /* 0x00000e080a13c981 */ /* 0x000f22000c1e9500 */
[----:B--2---:R-:W-:Y:S02]  /*09e0*/  IMAD.U32 R27, R18, 0x10000, RZ ;  /* 0x00010000121b7824 */ /* 0x004fe400078e00ff */
[----:B------:R-:W-:Y:S01]  /*09f0*/  VIADD R18, R17, 0x9 ;  /* 0x0000000911127836 */ /* 0x000fe20000000000 */
[----:B---3--:R-:W-:-:S04]  /*0a00*/  SHF.L.U32 R21, R21, 0x10, RZ ;  /* 0x0000001015157819 */ /* 0x008fc800000006ff */
[----:B------:R-:W-:Y:S01]  /*0a10*/  ISETP.GE.AND P1, PT, R18, R9, PT ;  /* 0x000000091200720c */ /* 0x000fe20003f26270 */
[----:B------:R-:W-:Y:S01]  /*0a20*/  FFMA R24, R27, R21, R24 ;  /* 0x000000151b187223 */ /* 0x000fe20000000018 */
[----:B------:R-:W2:Y:S01]  /*0a30*/  LDG.E.U16.CONSTANT R18, desc[UR8][R12.64+0x10] ;  /* 0x000010080c127981 */ /* 0x000ea2000c1e9500 */
[----:B-----5:R-:W-:Y:S01]  /*0a40*/  @!P3 IMAD.U32 R21, R22, 0x10000, RZ ;  /* 0x000100001615b824 */ /* 0x020fe200078e00ff */
[----:B----4-:R-:W-:Y:S02]  /*0a50*/  @!P3 SHF.L.U32 R23, R23, 0x10, RZ ;  /* 0x000000101717b819 */ /* 0x010fe400000006ff */
[----:B------:R-:W-:Y:S02]  /*0a60*/  IADD3 R22, PT, PT, R17, 0xb, RZ ;  /* 0x0000000b11167810 */ /* 0x000fe40007ffe0ff */
[----:B------:R-:W-:Y:S01]  /*0a70*/  SHF.L.U32 R25, R25, 0x10, RZ ;  /* 0x0000001019197819 */ /* 0x000fe200000006ff */
[----:B------:R-:W-:Y:S01]  /*0a80*/  @!P3 FFMA R24, R21, R23, R24 ;  /* 0x000000171518b223 */ /* 0x000fe20000000018 */
[----:B------:R-:W-:Y:S01]  /*0a90*/  IMAD.U32 R26, R26, 0x10000, RZ ;  /* 0x000100001a1a7824 */ /* 0x000fe200078e00ff */
[----:B------:R-:W3:Y:S01]  /*0aa0*/  LDG.E.U16.CONSTANT R21, desc[UR8][R10.64+0x10] ;  /* 0x000010080a157981 */ /* 0x000ee2000c1e9500 */
[----:B------:R-:W-:-:S02]  /*0ab0*/  ISETP.GE.AND P2, PT, R22, R9, PT ;  /* 0x000000091600720c */ /* 0x000fc40003f46270 */
[----:B------:R-:W-:Y:S01]  /*0ac0*/  FFMA R24, R25, R26, R24 ;  /* 0x0000001a19187223 */ /* 0x000fe20000000018 */
[----:B------:R-:W-:Y:S01]  /*0ad0*/  @!P4 IMAD.U32 R25, R14, 0x10000, RZ ;  /* 0x000100000e19c824 */ /* 0x000fe200078e00ff */
[----:B------:R-:W-:Y:S01]  /*0ae0*/  @!P4 SHF.L.U32 R19, R19, 0x10, RZ ;  /* 0x000000101313c819 */ /* 0x000fe200000006ff */
[----:B------:R-:W4:Y:S04]  /*0af0*/  @!P1 LDG.E.U16.CONSTANT R22, desc[UR8][R12.64+0x12] ;  /* 0x000012080c169981 */ /* 0x000f28000c1e9500 */
[----:B------:R-:W5:Y:S01]  /*0b00*/  @!P1 LDG.E.U16.CONSTANT R23, desc[UR8][R10.64+0x12] ;  /* 0x000012080a179981 */ /* 0x000f62000c1e9500 */
[----:B------:R-:W-:-:S03]  /*0b10*/  @!P4 FFMA R24, R25, R19, R24 ;  /* 0x000000131918c223 */ /* 0x000fc60000000018 */
[----:B------:R-:W5:Y:S04]  /*0b20*/  LDG.E.U16.CONSTANT R25, desc[UR8][R10.64+0x14] ;  /* 0x000014080a197981 */ /* 0x000f68000c1e9500 */
[----:B------:R-:W5:Y:S04]  /*0b30*/  LDG.E.U16.CONSTANT R26, desc[UR8][R12.64+0x14] ;  /* 0x000014080c1a7981 */ /* 0x000f68000c1e9500 */
[----:B------:R-:W5:Y:S04]  /*0b40*/  @!P2 LDG.E.U16.CONSTANT R14, desc[UR8][R10.64+0x16] ;  /* 0x000016080a0ea981 */ /* 0x000f68000c1e9500 */
[----:B------:R-:W5:Y:S01]  /*0b50*/  @!P2 LDG.E.U16.CONSTANT R19, desc[UR8][R12.64+0x16] ;  /* 0x000016080c13a981 */ /* 0x000f62000c1e9500 */
[----:B--2---:R-:W-:-:S02]  /*0b60*/  IMAD.U32 R27, R18, 0x10000, RZ ;  /* 0x00010000121b7824 */ /* 0x004fc400078e00ff */
[----:B------:R-:W-:-:S05]  /*0b70*/  VIADD R18, R17, 0xd ;  /* 0x0000000d11127836 */ /* 0x000fca0000000000 */
[----:B------:R-:W-:Y:S02]  /*0b80*/  ISETP.GE.AND P3, PT, R18, R9, PT ;  /* 0x000000091200720c */ /* 0x000fe40003f66270 */
[----:B---3--:R-:W-:Y:S02]  /*0b90*/  SHF.L.U32 R21, R21, 0x10, RZ ;  /* 0x0000001015157819 */ /* 0x008fe400000006ff */
[----:B------:R-:W-:-:S03]  /*0ba0*/  IADD3 R18, PT, PT, R17, 0xf, RZ ;  /* 0x0000000f11127810 */ /* 0x000fc60007ffe0ff */
[----:B------:R-:W-:Y:S01]  /*0bb0*/  FFMA R24, R27, R21, R24 ;  /* 0x000000151b187223 */ /* 0x000fe20000000018 */
[----:B----4-:R-:W-:Y:S01]  /*0bc0*/  @!P1 SHF.L.U32 R21, R22, 0x10, RZ ;  /* 0x0000001016159819 */ /* 0x010fe200000006ff */
[----:B-----5:R-:W-:Y:S01]  /*0bd0*/  @!P1 IMAD.U32 R23, R23, 0x10000, RZ ;  /* 0x0001000017179824 */ /* 0x020fe200078e00ff */
[----:B------:R-:W-:Y:S02]  /*0be0*/  ISETP.GE.AND P4, PT, R18, R9, PT ;  /* 0x000000091200720c */ /* 0x000fe40003f86270 */
[----:B------:R-:W2:Y:S01]  /*0bf0*/  LDG.E.U16.CONSTANT R18, desc[UR8][R12.64+0x18] ;  /* 0x000018080c127981 */ /* 0x000ea2000c1e9500 */
[----:B------:R-:W-:Y:S01]  /*0c00*/  @!P1 FFMA R24, R21, R23, R24 ;  /* 0x0000001715189223 */ /* 0x000fe20000000018 */
[----:B------:R-:W-:Y:S02]  /*0c10*/  SHF.L.U32 R25, R25, 0x10, RZ ;  /* 0x0000001019197819 */ /* 0x000fe400000006ff */
[----:B------:R-:W3:Y:S01]  /*0c20*/  LDG.E.U16.CONSTANT R21, desc[UR8][R10.64+0x18] ;  /* 0x000018080a157981 */ /* 0x000ee2000c1e9500 */
[----:B------:R-:W-:Y:S01]  /*0c30*/  IMAD.U32 R23, R26, 0x10000, RZ ;  /* 0x000100001a177824 */ /* 0x000fe200078e00ff */
[----:B------:R-:W-:-:S03]  /*0c40*/  @!P2 SHF.L.U32 R22, R14, 0x10, RZ ;  /* 0x000000100e16a819 */ /* 0x000fc600000006ff */
[----:B------:R-:W-:Y:S01]  /*0c50*/  FFMA R24, R23, R25, R24 ;  /* 0x0000001917187223 */ /* 0x000fe20000000018 */
[----:B------:R-:W4:Y:S01]  /*0c60*/  @!P3 LDG.E.U16.CONSTANT R14, desc[UR8][R10.64+0x1a] ;  /* 0x00001a080a0eb981 */ /* 0x000f22000c1e9500 */
[----:B------:R-:W-:-:S03]  /*0c70*/  @!P2 IMAD.U32 R27, R19, 0x10000, RZ ;  /* 0x00010000131ba824 */ /* 0x000fc600078e00ff */
[----:B------:R-:W5:Y:S01]  /*0c80*/  @!P3 LDG.E.U16.CONSTANT R19, desc[UR8][R12.64+0x1a] ;  /* 0x00001a080c13b981 */ /* 0x000f62000c1e9500 */
[----:B------:R-:W-:-:S03]  /*0c90*/  @!P2 FFMA R24, R27, R22, R24 ;  /* 0x000000161b18a223 */ /* 0x000fc60000000018 */
[----:B------:R-:W5:Y:S04]  /*0ca0*/  LDG.E.U16.CONSTANT R22, desc[UR8][R12.64+0x1c] ;  /* 0x00001c080c167981 */ /* 0x000f68000c1e9500 */
[----:B------:R-:W5:Y:S04]  /*0cb0*/  LDG.E.U16.CONSTANT R23, desc[UR8][R10.64+0x1c] ;  /* 0x00001c080a177981 */ /* 0x000f68000c1e9500 */
[----:B------:R-:W5:Y:S04]  /*0cc0*/  @!P4 LDG.E.U16.CONSTANT R25, desc[UR8][R12.64+0x1e] ;  /* 0x00001e080c19c981 */ /* 0x000f68000c1e9500 */
[----:B------:R-:W5:Y:S01]  /*0cd0*/  @!P4 LDG.E.U16.CONSTANT R26, desc[UR8][R10.64+0x1e] ;  /* 0x00001e080a1ac981 */ /* 0x000f62000c1e9500 */
[----:B------:R-:W-:-:S05]  /*0ce0*/  VIADD R15, R15, 0x8 ;  /* 0x000000080f0f7836 */ /* 0x000fca0000000000 */
[----:B------:R-:W-:Y:S02]  /*0cf0*/  ISETP.NE.AND P1, PT, R15, R8, PT ;  /* 0x000000080f00720c */ /* 0x000fe40003f25270 */
[----:B------:R-:W-:Y:S01]  /*0d00*/  IADD3 R17, PT, PT, R17, 0x10, RZ ;  /* 0x0000001011117810 */ /* 0x000fe20007ffe0ff */
[----:B--2---:R-:W-:Y:S01]  /*0d10*/  IMAD.U32 R27, R18, 0x10000, RZ ;  /* 0x00010000121b7824 */ /* 0x004fe200078e00ff */
[----:B---3--:R-:W-:-:S05]  /*0d20*/  SHF.L.U32 R21, R21, 0x10, RZ ;  /* 0x0000001015157819 */ /* 0x008fca00000006ff */
[----:B------:R-:W-:Y:S01]  /*0d30*/  FFMA R18, R27, R21, R24 ;  /* 0x000000151b127223 */ /* 0x000fe20000000018 */
[----:B----4-:R-:W-:Y:S01]  /*0d40*/  @!P3 SHF.L.U32 R14, R14, 0x10, RZ ;  /* 0x000000100e0eb819 */ /* 0x010fe200000006ff */
[----:B-----5:R-:W-:Y:S01]  /*0d50*/  @!P3 IMAD.U32 R19, R19, 0x10000, RZ ;  /* 0x000100001313b824 */ /* 0x020fe200078e00ff */
[----:B------:R-:W-:-:S03]  /*0d60*/  SHF.L.U32 R21, R22, 0x10, RZ ;  /* 0x0000001016157819 */ /* 0x000fc600000006ff */
[----:B------:R-:W-:Y:S01]  /*0d70*/  @!P3 FFMA R18, R19, R14, R18 ;  /* 0x0000000e1312b223 */ /* 0x000fe20000000012 */
[----:B------:R-:W-:Y:S01]  /*0d80*/  IMAD.U32 R23, R23, 0x10000, RZ ;  /* 0x0001000017177824 */ /* 0x000fe200078e00ff */
[----:B------:R-:W-:-:S03]  /*0d90*/  @!P4 SHF.L.U32 R25, R25, 0x10, RZ ;  /* 0x000000101919c819 */ /* 0x000fc600000006ff */
[----:B------:R-:W-:Y:S01]  /*0da0*/  FFMA R18, R21, R23, R18 ;  /* 0x0000001715127223 */ /* 0x000fe20000000012 */
[----:B------:R-:W-:-:S04]  /*0db0*/  @!P4 IMAD.U32 R26, R26, 0x10000, RZ ;  /* 0x000100001a1ac824 */ /* 0x000fc800078e00ff */
[----:B------:R-:W-:Y:S01]  /*0dc0*/  @!P4 FFMA R18, R25, R26, R18 ;  /* 0x0000001a1912c223 */ /* 0x000fe20000000012 */
[----:B------:R-:W-:Y:S06]  /*0dd0*/  @P1 BRA `(.L_x_5) ;  /* 0xfffffff800541947 */ /* 0x000fec000383ffff */
.L_x_4:
[----:B------:R-:W-:Y:S05]  /*0de0*/  @!P0 BRA `(.L_x_6) ;  /* 0x0000000400f08947 */ /* 0x000fea0003800000 */
[----:B------:R-:W-:Y:S01]  /*0df0*/  VIADD R10, R6, 0xffffffff ;  /* 0xffffffff060a7836 */ /* 0x000fe20000000000 */
[----:B------:R-:W-:-:S04]  /*0e00*/  LEA.HI R11, R4, 0x1, RZ, 0x1f ;  /* 0x00000001040b7811 */ /* 0x000fc800078ff8ff */
[----:B------:R-:W-:Y:S02]  /*0e10*/  ISETP.GE.U32.AND P1, PT, R10, 0x3, PT ;  /* 0x000000030a00780c */ /* 0x000fe40003f26070 */
[----:B------:R-:W-:-:S11]  /*0e20*/  LOP3.LUT P0, RZ, R11, 0x3, RZ, 0xc0, !PT ;  /* 0x000000030bff7812 */ /* 0x000fd6000780c0ff */
[----:B------:R-:W-:Y:S05]  /*0e30*/  @!P1 BRA `(.L_x_7) ;  /* 0x0000000000f09947 */ /* 0x000fea0003800000 */
[----:B------:R-:W1:Y:S01]  /*0e40*/  LDC.64 R12, c[0x0][0x388] ;  /* 0x0000e200ff0c7b82 */ /* 0x000e620000000a00 */
[----:B------:R-:W-:Y:S01]  /*0e50*/  IADD3 R10, PT, PT, R17, 0x1, RZ ;  /* 0x00000001110a7810 */ /* 0x000fe20007ffe0ff */
[----:B------:R-:W-:Y:S01]  /*0e60*/  IMAD.IADD R11, R16, 0x1, R17 ;  /* 0x00000001100b7824 */ /* 0x000fe200078e0211 */
[----:B------:R-:W-:Y:S02]  /*0e70*/  IADD3 R19, PT, PT, R20, R17, RZ ;  /* 0x0000001114137210 */ /* 0x000fe40007ffe0ff */
[----:B------:R-:W-:-:S03]  /*0e80*/  ISETP.GE.AND P1, PT, R10, R9, PT ;  /* 0x000000090a00720c */ /* 0x000fc60003f26270 */
[----:B------:R-:W2:Y:S01]  /*0e90*/  LDC.64 R14, c[0x0][0x380] ;  /* 0x0000e000ff0e7b82 */ /* 0x000ea20000000a00 */
[----:B-1----:R-:W-:-:S05]  /*0ea0*/  IMAD.WIDE R12, R19, 0x2, R12 ;  /* 0x00000002130c7825 */ /* 0x002fca00078e020c */
[----:B------:R-:W3:Y:S01]  /*0eb0*/  LDG.E.U16.CONSTANT R22, desc[UR8][R12.64] ;  /* 0x000000080c167981 */ /* 0x000ee2000c1e9500 */
[----:B--2---:R-:W-:-:S03]  /*0ec0*/  IMAD.WIDE.U32 R14, R11, 0x2, R14 ;  /* 0x000000020b0e7825 */ /* 0x004fc600078e000e */
[----:B------:R-:W2:Y:S01]  /*0ed0*/  @!P1 LDG.E.U16.CONSTANT R19, desc[UR8][R12.64+0x2] ;  /* 0x000002080c139981 */ /* 0x000ea2000c1e9500 */
[----:B------:R-:W1:Y:S03]  /*0ee0*/  LDC.64 R10, c[0x0][0x380] ;  /* 0x0000e000ff0a7b82 */ /* 0x000e660000000a00 */
[----:B------:R-:W4:Y:S04]  /*0ef0*/  LDG.E.U16.CONSTANT R23, desc[UR8][R14.64] ;  /* 0x000000080e177981 */ /* 0x000f28000c1e9500 */
[----:B------:R-:W5:Y:S01]  /*0f00*/  @!P1 LDG.E.U16.CONSTANT R21, desc[UR8][R14.64+0x2] ;  /* 0x000002080e159981 */ /* 0x000f62000c1e9500 */
[----:B------:R-:W-:Y:S01]  /*0f10*/  IADD3 R25, P3, PT, R16, R17, RZ ;  /* 0x0000001110197210 */ /* 0x000fe20007f7e0ff */
[C---:B------:R-:W-:Y:S01]  /*0f20*/  VIADD R24, R17.reuse, 0x3 ;  /* 0x0000000311187836 */ /* 0x040fe20000000000 */
[----:B------:R-:W-:Y:S01]  /*0f30*/  IADD3 R26, PT, PT, R17, 0x7, RZ ;  /* 0x00000007111a7810 */ /* 0x000fe20007ffe0ff */
[----:B------:R-:W5:Y:S02]  /*0f40*/  LDG.E.U16.CONSTANT R27, desc[UR8][R12.64+0xc] ;  /* 0x00000c080c1b7981 */ /* 0x000f64000c1e9500 */
[----:B------:R-:W-:Y:S01]  /*0f50*/  IMAD.X R28, RZ, RZ, RZ, P3 ;  /* 0x000000ffff1c7224 */ /* 0x000fe200018e06ff */
[----:B------:R-:W-:-:S02]  /*0f60*/  ISETP.GE.AND P2, PT, R24, R9, PT ;  /* 0x000000091800720c */ /* 0x000fc40003f46270 */
[----:B------:R-:W-:Y:S01]  /*0f70*/  IADD3 R24, PT, PT, R17, 0x5, RZ ;  /* 0x0000000511187810 */ /* 0x000fe20007ffe0ff */
[----:B------:R-:W5:Y:S01]  /*0f80*/  LDG.E.U16.CONSTANT R15, desc[UR8][R12.64+0x4] ;  /* 0x000004080c0f7981 */ /* 0x000f62000c1e9500 */
[----:B-1----:R-:W-:-:S04]  /*0f90*/  LEA R10, P4, R25, R10, 0x1 ;  /* 0x0000000a190a7211 */ /* 0x002fc800078808ff */
[----:B------:R-:W-:Y:S02]  /*0fa0*/  LEA.HI.X R11, R25, R11, R28, 0x1, P4 ;  /* 0x0000000b190b7211 */ /* 0x000fe400020f0c1c */
[----:B------:R-:W-:-:S03]  /*0fb0*/  ISETP.GE.AND P3, PT, R24, R9, PT ;  /* 0x000000091800720c */ /* 0x000fc60003f66270 */
[----:B------:R-:W5:Y:S01]  /*0fc0*/  LDG.E.U16.CONSTANT R14, desc[UR8][R10.64+0x4] ;  /* 0x000004080a0e7981 */ /* 0x000f62000c1e9500 */
[----:B------:R-:W-:-:S09]  /*0fd0*/  ISETP.GE.AND P4, PT, R26, R9, PT ;  /* 0x000000091a00720c */ /* 0x000fd20003f86270 */
[----:B------:R-:W5:Y:S04]  /*0fe0*/  @!P3 LDG.E.U16.CONSTANT R28, desc[UR8][R12.64+0xa] ;  /* 0x00000a080c1cb981 */ /* 0x000f68000c1e9500 */
[----:B------:R-:W5:Y:S04]  /*0ff0*/  @!P4 LDG.E.U16.CONSTANT R26, desc[UR8][R10.64+0xe] ;  /* 0x00000e080a1ac981 */ /* 0x000f68000c1e9500 */
[----:B------:R-:W5:Y:S01]  /*1000*/  @!P4 LDG.E.U16.CONSTANT R29, desc[UR8][R12.64+0xe] ;  /* 0x00000e080c1dc981 */ /* 0x000f62000c1e9500 */
[----:B---3--:R-:W-:Y:S02]  /*1010*/  SHF.L.U32 R22, R22, 0x10, RZ ;  /* 0x0000001016167819 */ /* 0x008fe400000006ff */
[----:B--2---:R-:W-:-:S02]  /*1020*/  @!P1 SHF.L.U32 R24, R19, 0x10, RZ ;  /* 0x0000001013189819 */ /* 0x004fc400000006ff */
[----:B------:R-:W2:Y:S01]  /*1030*/  @!P2 LDG.E.U16.CONSTANT R19, desc[UR8][R12.64+0x6] ;  /* 0x000006080c13a981 */ /* 0x000ea2000c1e9500 */
[----:B----4-:R-:W-:Y:S02]  /*1040*/  IMAD.U32 R23, R23, 0x10000, RZ ;  /* 0x0001000017177824 */ /* 0x010fe400078e00ff */
[----:B-----5:R-:W-:Y:S02]  /*1050*/  @!P1 IMAD.U32 R25, R21, 0x10000, RZ ;  /* 0x0001000015199824 */ /* 0x020fe400078e00ff */
[----:B------:R-:W-:Y:S01]  /*1060*/  FFMA R18, R23, R22, R18 ;  /* 0x0000001617127223 */ /* 0x000fe20000000012 */
[----:B------:R-:W3:Y:S03]  /*1070*/  @!P2 LDG.E.U16.CONSTANT R21, desc[UR8][R10.64+0x6] ;  /* 0x000006080a15a981 */ /* 0x000ee6000c1e9500 */
[----:B------:R-:W-:Y:S01]  /*1080*/  @!P1 FFMA R18, R25, R24, R18 ;  /* 0x0000001819129223 */ /* 0x000fe20000000012 */
[----:B------:R-:W4:Y:S04]  /*1090*/  @!P3 LDG.E.U16.CONSTANT R22, desc[UR8][R10.64+0xa] ;  /* 0x00000a080a16b981 */ /* 0x000f28000c1e9500 */
[----:B------:R-:W5:Y:S04]  /*10a0*/  LDG.E.U16.CONSTANT R24, desc[UR8][R10.64+0x8] ;  /* 0x000008080a187981 */ /* 0x000f68000c1e9500 */
[----:B------:R1:W4:Y:S04]  /*10b0*/  LDG.E.U16.CONSTANT R25, desc[UR8][R12.64+0x8] ;  /* 0x000008080c197981 */ /* 0x000328000c1e9500 */
[----:B------:R0:W4:Y:S01]  /*10c0*/  LDG.E.U16.CONSTANT R23, desc[UR8][R10.64+0xc] ;  /* 0x00000c080a177981 */ /* 0x000122000c1e9500 */
[----:B-1----:R-:W-:Y:S01]  /*10d0*/  IMAD.U32 R12, R15, 0x10000, RZ ;  /* 0x000100000f0c7824 */ /* 0x002fe200078e00ff */
[----:B------:R-:W-:-:S05]  /*10e0*/  SHF.L.U32 R15, R14, 0x10, RZ ;  /* 0x000000100e0f7819 */ /* 0x000fca00000006ff */
[----:B------:R-:W-:Y:S01]  /*10f0*/  FFMA R15, R15, R12, R18 ;  /* 0x0000000c0f0f7223 */ /* 0x000fe20000000012 */
[----:B------:R-:W-:Y:S02]  /*1100*/  IMAD.U32 R27, R27, 0x10000, RZ ;  /* 0x000100001b1b7824 */ /* 0x000fe400078e00ff */
[----:B------:R-:W-:Y:S01]  /*1110*/  @!P3 IMAD.U32 R28, R28, 0x10000, RZ ;  /* 0x000100001c1cb824 */ /* 0x000fe200078e00ff */
[----:B0-----:R-:W-:Y:S01]  /*1120*/  @!P4 SHF.L.U32 R11, R26, 0x10, RZ ;  /* 0x000000101a0bc819 */ /* 0x001fe200000006ff */
[----:B------:R-:W-:Y:S02]  /*1130*/  @!P4 IMAD.U32 R29, R29, 0x10000, RZ ;  /* 0x000100001d1dc824 */ /* 0x000fe400078e00ff */
[----:B------:R-:W-:Y:S02]  /*1140*/  VIADD R17, R17, 0x8 ;  /* 0x0000000811117836 */ /* 0x000fe40000000000 */
[----:B--2---:R-:W-:Y:S01]  /*1150*/  @!P2 IMAD.U32 R19, R19, 0x10000, RZ ;  /* 0x000100001313a824 */ /* 0x004fe200078e00ff */
[----:B---3--:R-:W-:-:S05]  /*1160*/  @!P2 SHF.L.U32 R14, R21, 0x10, RZ ;  /* 0x00000010150ea819 */ /* 0x008fca00000006ff */
[----:B------:R-:W-:Y:S01]  /*1170*/  @!P2 FFMA R15, R14, R19, R15 ;  /* 0x000000130e0fa223 */ /* 0x000fe2000000000f */
[----:B-----5:R-:W-:Y:S01]  /*1180*/  SHF.L.U32 R24, R24, 0x10, RZ ;  /* 0x0000001018187819 */ /* 0x020fe200000006ff */
[----:B----4-:R-:W-:Y:S01]  /*1190*/  IMAD.U32 R25, R25, 0x10000, RZ ;  /* 0x0001000019197824 */ /* 0x010fe200078e00ff */
[----:B------:R-:W-:-:S03]  /*11a0*/  @!P3 SHF.L.U32 R22, R22, 0x10, RZ ;  /* 0x000000101616b819 */ /* 0x000fc600000006ff */
[----:B------:R-:W-:Y:S01]  /*11b0*/  FFMA R15, R24, R25, R15 ;  /* 0x00000019180f7223 */ /* 0x000fe2000000000f */
[----:B------:R-:W-:-:S03]  /*11c0*/  SHF.L.U32 R18, R23, 0x10, RZ ;  /* 0x0000001017127819 */ /* 0x000fc600000006ff */
[----:B------:R-:W-:-:S04]  /*11d0*/  @!P3 FFMA R15, R22, R28, R15 ;  /* 0x0000001c160fb223 */ /* 0x000fc8000000000f */
[----:B------:R-:W-:-:S04]  /*11e0*/  FFMA R18, R18, R27, R15 ;  /* 0x0000001b12127223 */ /* 0x000fc8000000000f */
[----:B------:R-:W-:-:S07]  /*11f0*/  @!P4 FFMA R18, R11, R29, R18 ;  /* 0x0000001d0b12c223 */ /* 0x000fce0000000012 */
.L_x_7:
[----:B------:R-:W-:Y:S05]  /*1200*/  @!P0 BRA `(.L_x_6) ;  /* 0x0000000000e88947 */ /* 0x000fea0003800000 */
[C---:B------:R-:W-:Y:S02]  /*1210*/  LOP3.LUT P1, RZ, R4.reuse, 0x6, RZ, 0xc0, !PT ;  /* 0x0000000604ff7812 */ /* 0x040fe4000782c0ff */
[----:B------:R-:W-:-:S11]  /*1220*/  LOP3.LUT P0, RZ, R4, 0x2, RZ, 0xc0, !PT ;  /* 0x0000000204ff7812 */ /* 0x000fd6000780c0ff */
[----:B------:R-:W-:Y:S05]  /*1230*/  @!P1 BRA `(.L_x_8) ;  /* 0x0000000000909947 */ /* 0x000fea0003800000 */
[----:B------:R-:W1:Y:S01]  /*1240*/  LDC.64 R14, c[0x0][0x388] ;  /* 0x0000e200ff0e7b82 */ /* 0x000e620000000a00 */
[C---:B------:R-:W-:Y:S01]  /*1250*/  IADD3 R22, PT, PT, R17.reuse, 0x1, RZ ;  /* 0x0000000111167810 */ /* 0x040fe20007ffe0ff */
[----:B------:R-:W-:Y:S01]  /*1260*/  IMAD.IADD R21, R16, 0x1, R17 ;  /* 0x0000000110157824 */ /* 0x000fe200078e0211 */
[----:B------:R-:W-:Y:S02]  /*1270*/  IADD3 R23, PT, PT, R20, R17, RZ ;  /* 0x0000001114177210 */ /* 0x000fe40007ffe0ff */
[----:B------:R-:W-:Y:S01]  /*1280*/  ISETP.GE.AND P1, PT, R22, R9, PT ;  /* 0x000000091600720c */ /* 0x000fe20003f26270 */
[----:B------:R-:W-:Y:S01]  /*1290*/  VIADD R22, R17, 0x3 ;  /* 0x0000000311167836 */ /* 0x000fe20000000000 */
[----:B------:R-:W-:Y:S01]  /*12a0*/  IADD3 R19, P2, PT, R16, R17, RZ ;  /* 0x0000001110137210 */ /* 0x000fe20007f5e0ff */
[----:B------:R-:W2:Y:S03]  /*12b0*/  LDC.64 R12, c[0x0][0x380] ;  /* 0x0000e000ff0c7b82 */ /* 0x000ea60000000a00 */
[----:B------:R-:W-:-:S02]  /*12c0*/  ISETP.GE.AND P3, PT, R22, R9, PT ;  /* 0x000000091600720c */ /* 0x000fc40003f66270 */
[----:B------:R-:W-:-:S03]  /*12d0*/  IADD3.X R22, PT, PT, RZ, RZ, RZ, P2, !PT ;  /* 0x000000ffff167210 */ /* 0x000fc600017fe4ff */
[----:B------:R-:W3:Y:S01]  /*12e0*/  LDC.64 R10, c[0x0][0x380] ;  /* 0x0000e000ff0a7b82 */ /* 0x000ee20000000a00 */
[----:B-1----:R-:W-:-:S05]  /*12f0*/  IMAD.WIDE R14, R23, 0x2, R14 ;  /* 0x00000002170e7825 */ /* 0x002fca00078e020e */
[----:B------:R-:W4:Y:S01]  /*1300*/  LDG.E.U16.CONSTANT R23, desc[UR8][R14.64] ;  /* 0x000000080e177981 */ /* 0x000f22000c1e9500 */
[----:B--2---:R-:W-:-:S03]  /*1310*/  IMAD.WIDE.U32 R12, R21, 0x2, R12 ;  /* 0x00000002150c7825 */ /* 0x004fc600078e000c */
[----:B------:R-:W2:Y:S04]  /*1320*/  @!P1 LDG.E.U16.CONSTANT R28, desc[UR8][R14.64+0x2] ;  /* 0x000002080e1c9981 */ /* 0x000ea8000c1e9500 */
[----:B------:R-:W5:Y:S01]  /*1330*/  LDG.E.U16.CONSTANT R24, desc[UR8][R12.64] ;  /* 0x000000080c187981 */ /* 0x000f62000c1e9500 */
[----:B---3--:R-:W-:-:S03]  /*1340*/  LEA R10, P2, R19, R10, 0x1 ;  /* 0x0000000a130a7211 */ /* 0x008fc600078408ff */
[----:B------:R-:W3:Y:S01]  /*1350*/  @!P1 LDG.E.U16.CONSTANT R26, desc[UR8][R12.64+0x2] ;  /* 0x000002080c1a9981 */ /* 0x000ee2000c1e9500 */
[----:B------:R-:W-:-:S03]  /*1360*/  LEA.HI.X R11, R19, R11, R22, 0x1, P2 ;  /* 0x0000000b130b7211 */ /* 0x000fc600010f0c16 */
[----:B------:R-:W3:Y:S04]  /*1370*/  LDG.E.U16.CONSTANT R21, desc[UR8][R14.64+0x4] ;  /* 0x000004080e157981 */ /* 0x000ee8000c1e9500 */
[----:B------:R-:W3:Y:S04]  /*1380*/  LDG.E.U16.CONSTANT R19, desc[UR8][R10.64+0x4] ;  /* 0x000004080a137981 */ /* 0x000ee8000c1e9500 */
[----:B------:R-:W3:Y:S04]  /*1390*/  @!P3 LDG.E.U16.CONSTANT R29, desc[UR8][R10.64+0x6] ;  /* 0x000006080a1db981 */ /* 0x000ee8000c1e9500 */
[----:B------:R-:W3:Y:S01]  /*13a0*/  @!P3 LDG.E.U16.CONSTANT R22, desc[UR8][R14.64+0x6] ;  /* 0x000006080e16b981 */ /* 0x000ee2000c1e9500 */
[----:B------:R-:W-:Y:S01]  /*13b0*/  VIADD R17, R17, 0x4 ;  /* 0x0000000411117836 */ /* 0x000fe20000000000 */
[----:B----4-:R-:W-:-:S02]  /*13c0*/  SHF.L.U32 R23, R23, 0x10, RZ ;  /* 0x0000001017177819 */ /* 0x010fc400000006ff */
[----:B--2---:R-:W-:Y:S01]  /*13d0*/  @!P1 SHF.L.U32 R28, R28, 0x10, RZ ;  /* 0x000000101c1c9819 */ /* 0x004fe200000006ff */
[----:B-----5:R-:W-:Y:S02]  /*13e0*/  IMAD.U32 R25, R24, 0x10000, RZ ;  /* 0x0001000018197824 */ /* 0x020fe400078e00ff */
[----:B---3--:R-:W-:Y:S02]  /*13f0*/  @!P1 IMAD.U32 R27, R26, 0x10000, RZ ;  /* 0x000100001a1b9824 */ /* 0x008fe400078e00ff */
[----:B------:R-:W-:Y:S01]  /*1400*/  FFMA R18, R25, R23, R18 ;  /* 0x0000001719127223 */ /* 0x000fe20000000012 */
[----:B------:R-:W-:-:S03]  /*1410*/  IMAD.U32 R21, R21, 0x10000, RZ ;  /* 0x0001000015157824 */ /* 0x000fc600078e00ff */
[----:B------:R-:W-:Y:S01]  /*1420*/  @!P1 FFMA R18, R27, R28, R18 ;  /* 0x0000001c1b129223 */ /* 0x000fe20000000012 */
[----:B------:R-:W-:Y:S02]  /*1430*/  SHF.L.U32 R19, R19, 0x10, RZ ;  /* 0x0000001013137819 */ /* 0x000fe400000006ff */
[----:B------:R-:W-:-:S03]  /*1440*/  @!P3 SHF.L.U32 R29, R29, 0x10, RZ ;  /* 0x000000101d1db819 */ /* 0x000fc600000006ff */
[----:B------:R-:W-:Y:S01]  /*1450*/  FFMA R18, R19, R21, R18 ;  /* 0x0000001513127223 */ /* 0x000fe20000000012 */
[----:B------:R-:W-:-:S04]  /*1460*/  @!P3 IMAD.U32 R22, R22, 0x10000, RZ ;  /* 0x000100001616b824 */ /* 0x000fc800078e00ff */
[----:B------:R-:W-:-:S07]  /*1470*/  @!P3 FFMA R18, R29, R22, R18 ;  /* 0x000000161d12b223 */ /* 0x000fce0000000012 */
.L_x_8:
[----:B------:R-:W-:Y:S05]  /*1480*/  @P0 BRA `(.L_x_6) ;  /* 0x0000000000480947 */ /* 0x000fea0003800000 */
[----:B------:R-:W1:Y:S01]  /*1490*/  LDC.64 R12, c[0x0][0x380] ;  /* 0x0000e000ff0c7b82 */ /* 0x000e620000000a00 */
[----:B------:R-:W-:-:S04]  /*14a0*/  IADD3 R14, PT, PT, R17, 0x1, RZ ;  /* 0x00000001110e7810 */ /* 0x000fc80007ffe0ff */
[----:B------:R-:W-:Y:S01]  /*14b0*/  ISETP.GE.AND P0, PT, R14, R9, PT ;  /* 0x000000090e00720c */ /* 0x000fe20003f06270 */
[----:B------:R-:W-:Y:S01]  /*14c0*/  IMAD.IADD R9, R20, 0x1, R17 ;  /* 0x0000000114097824 */ /* 0x000fe200078e0211 */
[----:B------:R-:W-:Y:S01]  /*14d0*/  IADD3 R17, PT, PT, R16, R17, RZ ;  /* 0x0000001110117210 */ /* 0x000fe20007ffe0ff */
[----:B------:R-:W2:Y:S04]  /*14e0*/  LDC.64 R10, c[0x0][0x388] ;  /* 0x0000e200ff0a7b82 */ /* 0x000ea80000000a00 */
[----:B-1----:R-:W-:-:S06]  /*14f0*/  IMAD.WIDE.U32 R12, R17, 0x2, R12 ;  /* 0x00000002110c7825 */ /* 0x002fcc00078e000c */
[----:B------:R-:W3:Y:S01]  /*1500*/  @!P0 LDG.E.U16.CONSTANT R15, desc[UR8][R12.64+0x2] ;  /* 0x000002080c0f8981 */ /* 0x000ee2000c1e9500 */
[----:B--2---:R-:W-:-:S03]  /*1510*/  IMAD.WIDE R10, R9, 0x2, R10 ;  /* 0x00000002090a7825 */ /* 0x004fc600078e020a */
[----:B------:R-:W2:Y:S04]  /*1520*/  LDG.E.U16.CONSTANT R9, desc[UR8][R12.64] ;  /* 0x000000080c097981 */ /* 0x000ea8000c1e9500 */
[----:B------:R-:W4:Y:S04]  /*1530*/  LDG.E.U16.CONSTANT R14, desc[UR8][R10.64] ;  /* 0x000000080a0e7981 */ /* 0x000f28000c1e9500 */
[----:B------:R-:W5:Y:S01]  /*1540*/  @!P0 LDG.E.U16.CONSTANT R17, desc[UR8][R10.64+0x2] ;  /* 0x000002080a118981 */ /* 0x000f62000c1e9500 */
[----:B---3--:R-:W-:Y:S02]  /*1550*/  @!P0 SHF.L.U32 R15, R15, 0x10, RZ ;  /* 0x000000100f0f8819 */ /* 0x008fe400000006ff */
[----:B--2---:R-:W-:Y:S01]  /*1560*/  SHF.L.U32 R9, R9, 0x10, RZ ;  /* 0x0000001009097819 */ /* 0x004fe200000006ff */
[----:B----4-:R-:W-:-:S02]  /*1570*/  IMAD.U32 R14, R14, 0x10000, RZ ;  /* 0x000100000e0e7824 */ /* 0x010fc400078e00ff */
[----:B-----5:R-:W-:Y:S02]  /*1580*/  @!P0 IMAD.U32 R17, R17, 0x10000, RZ ;  /* 0x0001000011118824 */ /* 0x020fe400078e00ff */
[----:B------:R-:W-:-:S04]  /*1590*/  FFMA R18, R9, R14, R18 ;  /* 0x0000000e09127223 */ /* 0x000fc80000000012 */
[----:B------:R-:W-:-:S07]  /*15a0*/  @!P0 FFMA R18, R15, R17, R18 ;  /* 0x000000110f128223 */ /* 0x000fce0000000012 */
.L_x_6:
[----:B------:R-:W1:Y:S01]  /*15b0*/  S2UR UR5, SR_CgaCtaId ;  /* 0x00000000000579c3 */ /* 0x000e620000008800 */
[----:B------:R-:W2:Y:S01]  /*15c0*/  LDCU UR6, c[0x0][0x3b4] ;  /* 0x00007680ff0677ac */ /* 0x000ea20008000800 */
[----:B------:R-:W3:Y:S01]  /*15d0*/  LDCU UR10, c[0x0][0x3ac] ;  /* 0x00007580ff0a77ac */ /* 0x000ee20008000800 */
[----:B------:R-:W-:Y:S01]  /*15e0*/  UMOV UR4, 0x400 ;  /* 0x0000040000047882 */ /* 0x000fe20000000000 */
[----:B--2---:R-:W-:Y:S01]  /*15f0*/  FMUL R9, R18, UR6 ;  /* 0x0000000612097c20 */ /* 0x004fe20008400000 */
[----:B---3--:R-:W-:Y:S01]  /*1600*/  IMAD.U32 R10, RZ, RZ, UR10 ;  /* 0x0000000aff0a7e24 */ /* 0x008fe2000f8e00ff */
[----:B-1----:R-:W-:-:S03]  /*1610*/  ULEA UR4, UR5, UR4, 0x18 ;  /* 0x0000000405047291 */ /* 0x002fc6000f8ec0ff */
[----:B------:R-:W-:-:S03]  /*1620*/  FMNMX R2, R9, R2, !PT ;  /* 0x0000000209027209 */ /* 0x000fc60007800000 */
[----:B------:R-:W-:Y:S02]  /*1630*/  LEA R12, R5, UR4, 0x2 ;  /* 0x00000004050c7c11 */ /* 0x000fe4000f8e10ff */
[----:B0-----:R-:W-:-:S03]  /*1640*/  IADD3 R5, PT, PT, R3, R5, RZ ;  /* 0x0000000503057210 */ /* 0x001fc60007ffe0ff */
[----:B------:R1:W-:Y:S01]  /*1650*/  STS [R12], R9 ;  /* 0x000000090c007388 */ /* 0x0003e20000000800 */
[----:B------:R-:W-:-:S13]  /*1660*/  ISETP.GE.AND P0, PT, R5, R10, PT ;  /* 0x0000000a0500720c */ /* 0x000fda0003f06270 */
[----:B-1----:R-:W-:Y:S05]  /*1670*/  @!P0 BRA `(.L_x_9) ;  /* 0xfffffff000008947 */ /* 0x002fea000383ffff */
[----:B------:R-:W-:Y:S05]  /*1680*/  BSYNC.RECONVERGENT B1 ;  /* 0x0000000000017941 */ /* 0x000fea0003800200 */
.L_x_3:
[----:B------:R-:W-:Y:S05]  /*1690*/  BRA `(.L_x_1) ;  /* 0x0000000000347947 */ /* 0x000fea0003800000 */
.L_x_2:
[----:B------:R-:W1:Y:S01]  /*16a0*/  S2R R5, SR_CgaCtaId ;  /* 0x0000000000057919 */ /* 0x000e620000008800 */
[----:B------:R-:W2:Y:S01]  /*16b0*/  LDCU UR4, c[0x0][0x3b4] ;  /* 0x00007680ff0477ac */ /* 0x000ea20008000800 */
[----:B------:R-:W-:Y:S01]  /*16c0*/  MOV R4, 0x400 ;  /* 0x0000040000047802 */ /* 0x000fe20000000f00 */
[----:B------:R-:W-:-:S03]  /*16d0*/  IMAD.MOV.U32 R2, RZ, RZ, -0x800000 ;  /* 0xff800000ff027424 */ /* 0x000fc600078e00ff */
[----:B-1----:R-:W-:Y:S01]  /*16e0*/  LEA R9, R5, R4, 0x18 ;  /* 0x0000000405097211 */ /* 0x002fe200078ec0ff */
[----:B--2---:R-:W-:Y:S01]  /*16f0*/  FMUL R5, RZ, UR4 ;  /* 0x00000004ff057c20 */ /* 0x004fe20008400000 */
[----:B------:R-:W-:-:S07]  /*1700*/  MOV R4, R7 ;  /* 0x0000000700047202 */ /* 0x000fce0000000f00 */
.L_x_10:
[----:B------:R-:W-:Y:S01]  /*1710*/  IMAD R6, R4, 0x4, R9 ;  /* 0x0000000404067824 */ /* 0x000fe200078e0209 */
[----:B0-----:R-:W-:Y:S02]  /*1720*/  IADD3 R4, PT, PT, R3, R4, RZ ;  /* 0x0000000403047210 */ /* 0x001fe40007ffe0ff */
[----:B------:R-:W-:Y:S02]  /*1730*/  FMNMX R2, R5, R2, !PT ;  /* 0x0000000205027209 */ /* 0x000fe40007800000 */
[----:B------:R1:W-:Y:S01]  /*1740*/  STS [R6], R5 ;  /* 0x0000000506007388 */ /* 0x0003e20000000800 */
[----:B------:R-:W-:-:S13]  /*1750*/  ISETP.GE.AND P0, PT, R4, R10, PT ;  /* 0x0000000a0400720c */ /* 0x000fda0003f06270 */
[----:B-1----:R-:W-:Y:S05]  /*1760*/  @!P0 BRA `(.L_x_10) ;  /* 0xfffffffc00e88947 */ /* 0x002fea000383ffff */
.L_x_1:
[----:B------:R-:W-:Y:S05]  /*1770*/  BSYNC.RECONVERGENT B0 ;  /* 0x0000000000007941 */ /* 0x000fea0003800200 */
.L_x_0:
[----:B------:R-:W0:Y:S01]  /*1780*/  SHFL.BFLY PT, R3, R2, 0x10, 0x1f ;  /* 0x0e001f0002037f89 */ /* 0x000e2200000e0000 */
[----:B------:R-:W1:Y:S01]  /*1790*/  S2UR UR5, SR_CgaCtaId ;  /* 0x00000000000579c3 */ /* 0x000e620000008800 */
[----:B------:R-:W-:Y:S01]  /*17a0*/  UMOV UR4, 0x400 ;  /* 0x0000040000047882 */ /* 0x000fe20000000000 */
[----:B0-----:R-:W-:Y:S01]  /*17b0*/  FMNMX R3, R3, R2, !PT ;  /* 0x0000000203037209 */ /* 0x001fe20007800000 */
[----:B-1----:R-:W-:Y:S01]  /*17c0*/  ULEA UR5, UR5, UR4, 0x18 ;  /* 0x0000000405057291 */ /* 0x002fe2000f8ec0ff */
[----:B------:R-:W-:-:S03]  /*17d0*/  LOP3.LUT P0, R2, R7, 0x1f, RZ, 0xc0, !PT ;  /* 0x0000001f07027812 */ /* 0x000fc6000780c0ff */
[----:B------:R-:W0:Y:S02]  /*17e0*/  SHFL.BFLY PT, R4, R3, 0x8, 0x1f ;  /* 0x0d001f0003047f89 */ /* 0x000e2400000e0000 */
[----:B0-----:R-:W-:-:S05]  /*17f0*/  FMNMX R5, R3, R4, !PT ;  /* 0x0000000403057209 */ /* 0x001fca0007800000 */
[----:B------:R-:W0:Y:S02]  /*1800*/  SHFL.BFLY PT, R4, R5, 0x4, 0x1f ;  /* 0x0c801f0005047f89 */ /* 0x000e2400000e0000 */
[----:B0-----:R-:W-:Y:S02]  /*1810*/  FMNMX R6, R5, R4, !PT ;  /* 0x0000000405067209 */ /* 0x001fe40007800000 */
[----:B------:R-:W-:-:S03]  /*1820*/  LEA R4, R10, UR5, 0x2 ;  /* 0x000000050a047c11 */ /* 0x000fc6000f8e10ff */
[----:B------:R-:W0:Y:S01]  /*1830*/  SHFL.BFLY PT, R9, R6, 0x2, 0x1f ;  /* 0x0c401f0006097f89 */ /* 0x000e2200000e0000 */
[C---:B------:R-:W-:Y:S01]  /*1840*/  LEA.HI R3, R7.reuse, R4, RZ, 0x1d ;  /* 0x0000000407037211 */ /* 0x040fe200078fe8ff */
[----:B------:R-:W-:Y:S01]  /*1850*/  IMAD R5, R7, 0x4, R4 ;  /* 0x0000000407057824 */ /* 0x000fe200078e0204 */
[----:B0-----:R-:W-:-:S05]  /*1860*/  FMNMX R9, R6, R9, !PT ;  /* 0x0000000906097209 */ /* 0x001fca0007800000 */
[----:B------:R-:W0:Y:S02]  /*1870*/  SHFL.BFLY PT, R8, R9, 0x1, 0x1f ;  /* 0x0c201f0009087f89 */ /* 0x000e2400000e0000 */
[----:B0-----:R-:W-:-:S05]  /*1880*/  FMNMX R8, R9, R8, !PT ;  /* 0x0000000809087209 */ /* 0x001fca0007800000 */
[----:B------:R0:W-:Y:S01]  /*1890*/  @!P0 STS [R3], R8 ;  /* 0x0000000803008388 */ /* 0x0001e20000000800 */
[----:B------:R-:W-:Y:S01]  /*18a0*/  BAR.SYNC.DEFER_BLOCKING 0x0 ;  /* 0x0000000000007b1d */ /* 0x000fe20000010000 */
[----:B------:R-:W-:-:S13]  /*18b0*/  ISETP.GT.U32.AND P0, PT, R7, 0x1f, PT ;  /* 0x0000001f0700780c */ /* 0x000fda0003f04070 */
[----:B0-----:R-:W-:Y:S05]  /*18c0*/  @P0 BRA `(.L_x_11) ;  /* 0x0000000000500947 */ /* 0x001fea0003800000 */
[----:B------:R-:W0:Y:S01]  /*18d0*/  LDCU UR4, c[0x0][0x360] ;  /* 0x00006c00ff0477ac */ /* 0x000e220008000800 */
[----:B------:R-:W-:Y:S01]  /*18e0*/  MOV R6, 0xff800000 ;  /* 0xff80000000067802 */ /* 0x000fe20000000f00 */
[----:B0-----:R-:W-:-:S04]  /*18f0*/  UIADD3 UR4, UPT, UPT, UR4, 0x1f, URZ ;  /* 0x0000001f04047890 */ /* 0x001fc8000fffe0ff */
[----:B------:R-:W-:-:S06]  /*1900*/  USHF.R.U32.HI UR4, URZ, 0x5, UR4 ;  /* 0x00000005ff047899 */ /* 0x000fcc0008011604 */
[----:B------:R-:W-:Y:S01]  /*1910*/  ISETP.GE.U32.AND P0, PT, R7, UR4, PT ;  /* 0x0000000407007c0c */ /* 0x000fe2000bf06070 */
[----:B------:R-:W-:-:S12]  /*1920*/  UMOV UR4, 0xffffffff ;  /* 0xffffffff00047882 */ /* 0x000fd80000000000 */
[----:B------:R0:W1:Y:S01]  /*1930*/  @!P0 LDS R6, [R5] ;  /* 0x0000000005068984 */ /* 0x0000620000000800 */
[----:B------:R-:W-:Y:S05]  /*1940*/  BRA.DIV UR4, `(.L_x_12) ;  /* 0x00000016041c7947 */ /* 0x000fea000b800000 */
[----:B-1----:R-:W1:Y:S02]  /*1950*/  SHFL.BFLY PT, R9, R6, 0x10, 0x1f ;  /* 0x0e001f0006097f89 */ /* 0x002e6400000e0000 */
[----:B-1----:R-:W-:-:S05]  /*1960*/  FMNMX R9, R9, R6, !PT ;  /* 0x0000000609097209 */ /* 0x002fca0007800000 */
[----:B------:R-:W1:Y:S02]  /*1970*/  SHFL.BFLY PT, R8, R9, 0x8, 0x1f ;  /* 0x0d001f0009087f89 */ /* 0x000e6400000e0000 */
[----:B-1----:R-:W-:-:S05]  /*1980*/  FMNMX R8, R9, R8, !PT ;  /* 0x0000000809087209 */ /* 0x002fca0007800000 */
[----:B------:R-:W1:Y:S02]  /*1990*/  SHFL.BFLY PT, R11, R8, 0x4, 0x1f ;  /* 0x0c801f00080b7f89 */ /* 0x000e6400000e0000 */
[----:B-1----:R-:W-:-:S05]  /*19a0*/  FMNMX R11, R8, R11, !PT ;  /* 0x0000000b080b7209 */ /* 0x002fca0007800000 */
[----:B------:R-:W1:Y:S02]  /*19b0*/  SHFL.BFLY PT, R12, R11, 0x2, 0x1f ;  /* 0x0c401f000b0c7f89 */ /* 0x000e6400000e0000 */
[----:B-1----:R-:W-:-:S05]  /*19c0*/  FMNMX R12, R11, R12, !PT ;  /* 0x0000000c0b0c7209 */ /* 0x002fca0007800000 */
[----:B------:R1:W2:Y:S02]  /*19d0*/  SHFL.BFLY PT, R13, R12, 0x1, 0x1f ;  /* 0x0c201f000c0d7f89 */ /* 0x0002a400000e0000 */
.L_x_39:
[----:B------:R-:W-:Y:S02]  /*19e0*/  ISETP.NE.AND P0, PT, R7, RZ, PT ;  /* 0x000000ff0700720c */ /* 0x000fe40003f05270 */
[----:B--2---:R-:W-:-:S11]  /*19f0*/  FMNMX R13, R12, R13, !PT ;  /* 0x0000000d0c0d7209 */ /* 0x004fd60007800000 */
[----:B------:R2:W-:Y:S02]  /*1a00*/  @!P0 STS [R4], R13 ;  /* 0x0000000d04008388 */ /* 0x0005e40000000800 */
.L_x_11:
[----:B------:R-:W-:Y:S01]  /*1a10*/  ISETP.GE.AND P0, PT, R7, R10, PT ;  /* 0x0000000a0700720c */ /* 0x000fe20003f06270 */
[----:B------:R-:W-:Y:S05]  /*1a20*/  WARPSYNC.ALL ;  /* 0x0000000000007948 */ /* 0x000fea0003800000 */
[----:B------:R-:W-:Y:S01]  /*1a30*/  BAR.SYNC.DEFER_BLOCKING 0x0 ;  /* 0x0000000000007b1d */ /* 0x000fe20000010000 */
[----:B------:R-:W-:-:S05]  /*1a40*/  IMAD.MOV.U32 R6, RZ, RZ, RZ ;  /* 0x000000ffff067224 */ /* 0x000fca00078e00ff */
[----:B------:R-:W-:Y:S04]  /*1a50*/  BSSY.RECONVERGENT B0, `(.L_x_13) ;  /* 0x0000018000007945 */ /* 0x000fe80003800200 */
[----:B------:R-:W-:Y:S05]  /*1a60*/  @P0 BRA `(.L_x_14) ;  /* 0x0000000000580947 */ /* 0x000fea0003800000 */
[----:B------:R3:W4:Y:S01]  /*1a70*/  LDS R8, [R4] ;  /* 0x0000000004087984 */ /* 0x0007220000000800 */
[----:B------:R-:W0:Y:S01]  /*1a80*/  LDC R18, c[0x0][0x360] ;  /* 0x0000d800ff127b82 */ /* 0x000e220000000800 */
[----:B------:R-:W-:Y:S02]  /*1a90*/  HFMA2 R6, -RZ, RZ, 0, 0 ;  /* 0x00000000ff067431 */ /* 0x000fe400000001ff */
[----:B------:R-:W-:Y:S01]  /*1aa0*/  IMAD.MOV.U32 R9, RZ, RZ, R7 ;  /* 0x000000ffff097224 */ /* 0x000fe200078e0007 */
[----:B------:R-:W-:Y:S01]  /*1ab0*/  MOV R20, 0x3bbb989d ;  /* 0x3bbb989d00147802 */ /* 0x000fe20000000f00 */
[----:B------:R-:W-:-:S07]  /*1ac0*/  IMAD.MOV.U32 R15, RZ, RZ, 0x437c0000 ;  /* 0x437c0000ff0f7424 */ /* 0x000fce00078e00ff */
.L_x_15:
[----:B0-----:R-:W-:Y:S01]  /*1ad0*/  LEA R11, R9, UR5, 0x2 ;  /* 0x00000005090b7c11 */ /* 0x001fe2000f8e10ff */
[----:B0-----:R-:W-:-:S04]  /*1ae0*/  IMAD.IADD R9, R18, 0x1, R9 ;  /* 0x0000000112097824 */ /* 0x001fc800078e0209 */
[----:B--2---:R-:W4:Y:S01]  /*1af0*/  LDS R13, [R11] ;  /* 0x000000000b0d7984 */ /* 0x004f220000000800 */
[----:B------:R-:W-:Y:S01]  /*1b00*/  ISETP.GE.AND P0, PT, R9, R10, PT ;  /* 0x0000000a0900720c */ /* 0x000fe20003f06270 */
[----:B----4-:R-:W-:-:S04]  /*1b10*/  FADD R13, -R8, R13 ;  /* 0x0000000d080d7221 */ /* 0x010fc80000000100 */
[----:B-1----:R-:W-:-:S04]  /*1b20*/  FFMA.SAT R12, R13, R20, 0.5 ;  /* 0x3f0000000d0c7423 */ /* 0x002fc80000002014 */
[----:B------:R-:W-:-:S04]  /*1b30*/  FFMA.RM R12, R12, R15, 12582913 ;  /* 0x4b4000010c0c7423 */ /* 0x000fc8000000400f */
[C---:B------:R-:W-:Y:S01]  /*1b40*/  FADD R14, R12.reuse, -12583039 ;  /* 0xcb40007f0c0e7421 */ /* 0x040fe20000000000 */
[----:B------:R-:W-:-:S03]  /*1b50*/  SHF.L.U32 R12, R12, 0x17, RZ ;  /* 0x000000170c0c7819 */ /* 0x000fc600000006ff */
[----:B------:R-:W-:-:S04]  /*1b60*/  FFMA R14, R13, 1.4426950216293334961, -R14 ;  /* 0x3fb8aa3b0d0e7823 */ /* 0x000fc8000000080e */
[----:B------:R-:W-:-:S04]  /*1b70*/  FFMA R14, R13, 1.925963033500011079e-08, R14 ;  /* 0x32a570600d0e7823 */ /* 0x000fc8000000000e */
[----:B------:R-:W0:Y:S02]  /*1b80*/  MUFU.EX2 R13, R14 ;  /* 0x0000000e000d7308 */ /* 0x000e240000000800 */
[----:B0-----:R-:W-:-:S04]  /*1b90*/  FMUL R12, R12, R13 ;  /* 0x0000000d0c0c7220 */ /* 0x001fc80000400000 */
[----:B------:R-:W-:Y:S01]  /*1ba0*/  FADD R6, R12, R6 ;  /* 0x000000060c067221 */ /* 0x000fe20000000000 */
[----:B------:R0:W-:Y:S01]  /*1bb0*/  STS [R11], R12 ;  /* 0x0000000c0b007388 */ /* 0x0001e20000000800 */
[----:B------:R-:W-:Y:S05]  /*1bc0*/  @!P0 BRA `(.L_x_15) ;  /* 0xfffffffc00c08947 */ /* 0x000fea000383ffff */
.L_x_14:
[----:B------:R-:W-:Y:S05]  /*1bd0*/  BSYNC.RECONVERGENT B0 ;  /* 0x0000000000007941 */ /* 0x000fea0003800200 */
.L_x_13:
[----:B------:R-:W4:Y:S01]  /*1be0*/  SHFL.BFLY PT, R9, R6, 0x10, 0x1f ;  /* 0x0e001f0006097f89 */ /* 0x000f2200000e0000 */
[----:B------:R-:W-:Y:S01]  /*1bf0*/  ISETP.NE.AND P0, PT, R2, RZ, PT ;  /* 0x000000ff0200720c */ /* 0x000fe20003f05270 */
[----:B------:R-:W0:Y:S01]  /*1c00*/  LDCU UR6, c[0x0][0x3ac] ;  /* 0x00007580ff0677ac */ /* 0x000e220008000800 */
[----:B------:R-:W-:Y:S01]  /*1c10*/  BSSY B0, `(.L_x_16) ;  /* 0x000004b000007945 */ /* 0x000fe20003800000 */
[----:B----4-:R-:W-:-:S05]  /*1c20*/  FADD R9, R9, R6 ;  /* 0x0000000609097221 */ /* 0x010fca0000000000 */
[----:B------:R-:W4:Y:S02]  /*1c30*/  SHFL.BFLY PT, R8, R9, 0x8, 0x1f ;  /* 0x0d001f0009087f89 */ /* 0x000f2400000e0000 */
[----:B----4-:R-:W-:-:S05]  /*1c40*/  FADD R8, R9, R8 ;  /* 0x0000000809087221 */ /* 0x010fca0000000000 */
[----:B0-----:R-:W0:Y:S02]  /*1c50*/  SHFL.BFLY PT, R11, R8, 0x4, 0x1f ;  /* 0x0c801f00080b7f89 */ /* 0x001e2400000e0000 */
[----:B0-----:R-:W-:-:S05]  /*1c60*/  FADD R11, R8, R11 ;  /* 0x0000000b080b7221 */ /* 0x001fca0000000000 */
[----:B-1----:R-:W0:Y:S02]  /*1c70*/  SHFL.BFLY PT, R12, R11, 0x2, 0x1f ;  /* 0x0c401f000b0c7f89 */ /* 0x002e2400000e0000 */
[----:B0-----:R-:W-:-:S05]  /*1c80*/  FADD R12, R11, R12 ;  /* 0x0000000c0b0c7221 */ /* 0x001fca0000000000 */
[----:B--2---:R-:W0:Y:S02]  /*1c90*/  SHFL.BFLY PT, R13, R12, 0x1, 0x1f ;  /* 0x0c201f000c0d7f89 */ /* 0x004e2400000e0000 */
[----:B0-----:R-:W-:-:S05]  /*1ca0*/  FADD R2, R12, R13 ;  /* 0x0000000d0c027221 */ /* 0x001fca0000000000 */
[----:B------:R0:W-:Y:S01]  /*1cb0*/  @!P0 STS [R3], R2 ;  /* 0x0000000203008388 */ /* 0x0001e20000000800 */
[----:B------:R-:W-:Y:S01]  /*1cc0*/  BAR.SYNC.DEFER_BLOCKING 0x0 ;  /* 0x0000000000007b1d */ /* 0x000fe20000010000 */
[----:B------:R-:W-:-:S13]  /*1cd0*/  ISETP.GT.U32.AND P0, PT, R7, 0x1f, PT ;  /* 0x0000001f0700780c */ /* 0x000fda0003f04070 */
[----:B0-----:R-:W-:Y:S05]  /*1ce0*/  @P0 BRA `(.L_x_17) ;  /* 0x0000000000500947 */ /* 0x001fea0003800000 */
[----:B------:R-:W0:Y:S01]  /*1cf0*/  LDCU UR4, c[0x0][0x360] ;  /* 0x00006c00ff0477ac */ /* 0x000e220008000800 */
[----:B------:R-:W-:Y:S01]  /*1d00*/  HFMA2 R2, -RZ, RZ, 0, 0 ;  /* 0x00000000ff027431 */ /* 0x000fe200000001ff */
[----:B0-----:R-:W-:-:S04]  /*1d10*/  UIADD3 UR4, UPT, UPT, UR4, 0x1f, URZ ;  /* 0x0000001f04047890 */ /* 0x001fc8000fffe0ff */
[----:B------:R-:W-:-:S06]  /*1d20*/  USHF.R.U32.HI UR4, URZ, 0x5, UR4 ;  /* 0x00000005ff047899 */ /* 0x000fcc0008011604 */
[----:B------:R-:W-:Y:S01]  /*1d30*/  ISETP.GE.U32.AND P0, PT, R7, UR4, PT ;  /* 0x0000000407007c0c */ /* 0x000fe2000bf06070 */
[----:B------:R-:W-:-:S12]  /*1d40*/  UMOV UR4, 0xffffffff ;  /* 0xffffffff00047882 */ /* 0x000fd80000000000 */
[----:B------:R0:W1:Y:S01]  /*1d50*/  @!P0 LDS R2, [R5] ;  /* 0x0000000005028984 */ /* 0x0000620000000800 */
[----:B------:R-:W-:Y:S05]  /*1d60*/  BRA.DIV UR4, `(.L_x_18) ;  /* 0x0000001204a47947 */ /* 0x000fea000b800000 */
[----:B-1----:R-:W1:Y:S02]  /*1d70*/  SHFL.BFLY PT, R3, R2, 0x10, 0x1f ;  /* 0x0e001f0002037f89 */ /* 0x002e6400000e0000 */
[----:B-1----:R-:W-:-:S05]  /*1d80*/  FADD R3, R3, R2 ;  /* 0x0000000203037221 */ /* 0x002fca0000000000 */
[----:B------:R-:W1:Y:S02]  /*1d90*/  SHFL.BFLY PT, R6, R3, 0x8, 0x1f ;  /* 0x0d001f0003067f89 */ /* 0x000e6400000e0000 */
[----:B-1----:R-:W-:-:S05]  /*1da0*/  FADD R6, R3, R6 ;  /* 0x0000000603067221 */ /* 0x002fca0000000000 */
[----:B0-----:R-:W0:Y:S02]  /*1db0*/  SHFL.BFLY PT, R5, R6, 0x4, 0x1f ;  /* 0x0c801f0006057f89 */ /* 0x001e2400000e0000 */
[----:B0-----:R-:W-:-:S05]  /*1dc0*/  FADD R5, R6, R5 ;  /* 0x0000000506057221 */ /* 0x001fca0000000000 */
[----:B------:R-:W0:Y:S02]  /*1dd0*/  SHFL.BFLY PT, R8, R5, 0x2, 0x1f ;  /* 0x0c401f0005087f89 */ /* 0x000e2400000e0000 */
[----:B0-----:R-:W-:-:S05]  /*1de0*/  FADD R8, R5, R8 ;  /* 0x0000000805087221 */ /* 0x001fca0000000000 */
[----:B------:R0:W1:Y:S02]  /*1df0*/  SHFL.BFLY PT, R9, R8, 0x1, 0x1f ;  /* 0x0c201f0008097f89 */ /* 0x00006400000e0000 */
.L_x_45:
[----:B------:R-:W-:Y:S01]  /*1e00*/  ISETP.NE.AND P0, PT, R7, RZ, PT ;  /* 0x000000ff0700720c */ /* 0x000fe20003f05270 */
[----:B-1----:R-:W-:-:S12]  /*1e10*/  FADD R9, R8, R9 ;  /* 0x0000000908097221 */ /* 0x002fd80000000000 */
[----:B------:R1:W-:Y:S02]  /*1e20*/  @!P0 STS [R4], R9 ;  /* 0x0000000904008388 */ /* 0x0003e40000000800 */
.L_x_17:
[----:B------:R-:W-:Y:S01]  /*1e30*/  ISETP.GE.AND P0, PT, R7, R10, PT ;  /* 0x0000000a0700720c */ /* 0x000fe20003f06270 */
[----:B------:R-:W-:Y:S05]  /*1e40*/  WARPSYNC.ALL ;  /* 0x0000000000007948 */ /* 0x000fea0003800000 */
[----:B------:R-:W-:Y:S06]  /*1e50*/  BAR.SYNC.DEFER_BLOCKING 0x0 ;  /* 0x0000000000007b1d */ /* 0x000fec0000010000 */
[----:B------:R-:W-:Y:S04]  /*1e60*/  BSSY.RECONVERGENT B1, `(.L_x_19) ;  /* 0x0000021000017945 */ /* 0x000fe80003800200 */
[----:B------:R-:W-:Y:S05]  /*1e70*/  @P0 BRA `(.L_x_20) ;  /* 0x00000000007c0947 */ /* 0x000fea0003800000 */
[----:B------:R-:W2:Y:S01]  /*1e80*/  LDS R3, [R4] ;  /* 0x0000000004037984 */ /* 0x000ea20000000800 */
[----:B------:R-:W4:Y:S01]  /*1e90*/  LDC R5, c[0x0][0x360] ;  /* 0x0000d800ff057b82 */ /* 0x000f220000000800 */
[----:B--2---:R-:W-:-:S13]  /*1ea0*/  FSETP.NEU.AND P0, PT, R3, RZ, PT ;  /* 0x000000ff0300720b */ /* 0x004fda0003f0d000 */
[----:B----4-:R-:W-:Y:S05]  /*1eb0*/  @P0 BRA `(.L_x_21) ;  /* 0x00000000001c0947 */ /* 0x010fea0003800000 */
[----:B------:R-:W-:-:S07]  /*1ec0*/  IMAD.MOV.U32 R2, RZ, RZ, R7 ;  /* 0x000000ffff027224 */ /* 0x000fce00078e0007 */
.L_x_22:
[----:B------:R-:W-:Y:S02]  /*1ed0*/  LEA R3, R2, UR5, 0x2 ;  /* 0x0000000502037c11 */ /* 0x000fe4000f8e10ff */
[----:B------:R-:W-:-:S03]  /*1ee0*/  IADD3 R2, PT, PT, R5, R2, RZ ;  /* 0x0000000205027210 */ /* 0x000fc60007ffe0ff */
[----:B------:R2:W-:Y:S01]  /*1ef0*/  STS [R3], RZ ;  /* 0x000000ff03007388 */ /* 0x0005e20000000800 */
[----:B------:R-:W-:-:S13]  /*1f00*/  ISETP.GE.AND P0, PT, R2, R10, PT ;  /* 0x0000000a0200720c */ /* 0x000fda0003f06270 */
[----:B--2---:R-:W-:Y:S05]  /*1f10*/  @!P0 BRA `(.L_x_22) ;  /* 0xfffffffc00ec8947 */ /* 0x004fea000383ffff */
[----:B------:R-:W-:Y:S05]  /*1f20*/  BRA `(.L_x_20) ;  /* 0x0000000000507947 */ /* 0x000fea0003800000 */
.L_x_21:
[----:B-1-3--:R-:W-:-:S07]  /*1f30*/  IMAD.MOV.U32 R4, RZ, RZ, R7 ;  /* 0x000000ffff047224 */ /* 0x00afce00078e0007 */
.L_x_25:
[----:B--2---:R-:W-:Y:S01]  /*1f40*/  LEA R6, R4, UR5, 0x2 ;  /* 0x0000000504067c11 */ /* 0x004fe2000f8e10ff */
[----:B0-----:R-:W0:Y:S01]  /*1f50*/  MUFU.RCP R8, R3 ;  /* 0x0000000300087308 */ /* 0x001e220000001000 */
[----:B------:R-:W-:Y:S01]  /*1f60*/  IADD3 R4, PT, PT, R5, R4, RZ ;  /* 0x0000000405047210 */ /* 0x000fe20007ffe0ff */
[----:B------:R-:W-:Y:S02]  /*1f70*/  BSSY.RECONVERGENT B2, `(.L_x_23) ;  /* 0x000000d000027945 */ /* 0x000fe40003800200 */
[----:B------:R-:W1:Y:S01]  /*1f80*/  LDS R2, [R6] ;  /* 0x0000000006027984 */ /* 0x000e620000000800 */
[----:B------:R-:W-:Y:S01]  /*1f90*/  ISETP.GE.AND P2, PT, R4, UR6, PT ;  /* 0x0000000604007c0c */ /* 0x000fe2000bf46270 */
[----:B0-----:R-:W-:-:S04]  /*1fa0*/  FFMA R9, -R3, R8, 1 ;  /* 0x3f80000003097423 */ /* 0x001fc80000000108 */
[----:B------:R-:W-:Y:S01]  /*1fb0*/  FFMA R9, R8, R9, R8 ;  /* 0x0000000908097223 */ /* 0x000fe20000000008 */
[----:B-1----:R-:W0:Y:S03]  /*1fc0*/  FCHK P0, R2, R3 ;  /* 0x0000000302007302 */ /* 0x002e260000000000 */
[----:B------:R-:W-:-:S04]  /*1fd0*/  FFMA R8, R2, R9, RZ ;  /* 0x0000000902087223 */ /* 0x000fc800000000ff */
[----:B------:R-:W-:-:S04]  /*1fe0*/  FFMA R10, -R3, R8, R2 ;  /* 0x00000008030a7223 */ /* 0x000fc80000000102 */
[----:B------:R-:W-:Y:S01]  /*1ff0*/  FFMA R9, R9, R10, R8 ;  /* 0x0000000a09097223 */ /* 0x000fe20000000008 */
[----:B0-----:R-:W-:Y:S06]  /*2000*/  @!P0 BRA `(.L_x_24) ;  /* 0x00000000000c8947 */ /* 0x001fec0003800000 */
[----:B------:R-:W-:-:S07]  /*2010*/  MOV R8, 0x2030 ;  /* 0x0000203000087802 */ /* 0x000fce0000000f00 */
[----:B------:R-:W-:Y:S05]  /*2020*/  CALL.REL.NOINC `($__internal_0_$__cuda_sm3x_div_rn_noftz_f32_slowpath) ;  /* 0x0000001000887944 */ /* 0x000fea0003c00000 */
[----:B------:R-:W-:-:S07]  /*2030*/  IMAD.MOV.U32 R9, RZ, RZ, R2 ;  /* 0x000000ffff097224 */ /* 0x000fce00078e0002 */
.L_x_24:
[----:B------:R-:W-:Y:S05]  /*2040*/  BSYNC.RECONVERGENT B2 ;  /* 0x0000000000027941 */ /* 0x000fea0003800200 */
.L_x_23:
[----:B------:R2:W-:Y:S01]  /*2050*/  STS [R6], R9 ;  /* 0x0000000906007388 */ /* 0x0005e20000000800 */
[----:B------:R-:W-:Y:S05]  /*2060*/  @!P2 BRA `(.L_x_25) ;  /* 0xfffffffc00b4a947 */ /* 0x000fea000383ffff */
.L_x_20:
[----:B------:R-:W-:Y:S05]  /*2070*/  BSYNC.RECONVERGENT B1 ;  /* 0x0000000000017941 */ /* 0x000fea0003800200 */
.L_x_19:
[----:B------:R-:W4:Y:S01]  /*2080*/  LDCU UR4, c[0x0][0x3b0] ;  /* 0x00007600ff0477ac */ /* 0x000f220008000800 */
[----:B------:R-:W-:Y:S01]  /*2090*/  BAR.SYNC.DEFER_BLOCKING 0x0 ;  /* 0x0000000000007b1d */ /* 0x000fe20000010000 */
[----:B----4-:R-:W-:-:S13]  /*20a0*/  ISETP.GE.AND P0, PT, R7, UR4, PT ;  /* 0x0000000407007c0c */ /* 0x010fda000bf06270 */
[----:B------:R-:W-:Y:S05]  /*20b0*/  @P0 EXIT ;  /* 0x000000000000094d */ /* 0x000fea0003800000 */
[----:B------:R-:W-:Y:S05]  /*20c0*/  BSYNC B0 ;  /* 0x0000000000007941 */ /* 0x000fea0003800000 */
.L_x_16:
[----:B-1-3--:R-:W1:Y:S01]  /*20d0*/  LDC R4, c[0x0][0x3ac] ;  /* 0x0000eb00ff047b82 */ /* 0x00ae620000000800 */
[----:B------:R-:W3:Y:S01]  /*20e0*/  LDCU UR6, c[0x0][0x360] ;  /* 0x00006c00ff0677ac */ /* 0x000ee20008000800 */
[----:B-1----:R-:W-:-:S13]  /*20f0*/  ISETP.GT.AND P0, PT, R4, RZ, PT ;  /* 0x000000ff0400720c */ /* 0x002fda0003f04270 */
[----:B---3--:R-:W-:Y:S05]  /*2100*/  @P0 BRA `(.L_x_26) ;  /* 0x0000000000200947 */ /* 0x008fea0003800000 */
[----:B------:R-:W1:Y:S02]  /*2110*/  LDC.64 R4, c[0x0][0x398] ;  /* 0x0000e600ff047b82 */ /* 0x000e640000000a00 */
.L_x_27:
[----:B---3--:R-:W-:Y:S01]  /*2120*/  IADD3 R3, PT, PT, R16, R7, RZ ;  /* 0x0000000710037210 */ /* 0x008fe20007ffe0ff */
[----:B------:R-:W-:-:S04]  /*2130*/  VIADD R7, R7, UR6 ;  /* 0x0000000607077c36 */ /* 0x000fc80008000000 */
[----:B-1----:R-:W-:Y:S01]  /*2140*/  IMAD.WIDE R2, R3, 0x2, R4 ;  /* 0x0000000203027825 */ /* 0x002fe200078e0204 */
[----:B------:R-:W-:-:S04]  /*2150*/  ISETP.GE.AND P0, PT, R7, UR4, PT ;  /* 0x0000000407007c0c */ /* 0x000fc8000bf06270 */
[----:B------:R3:W-:Y:S09]  /*2160*/  STG.E.U16 desc[UR8][R2.64], RZ ;  /* 0x000000ff02007986 */ /* 0x0007f2000c101508 */
[----:B------:R-:W-:Y:S05]  /*2170*/  @!P0 BRA `(.L_x_27) ;  /* 0xfffffffc00e88947 */ /* 0x000fea000383ffff */
[----:B------:R-:W-:Y:S05]  /*2180*/  EXIT ;  /* 0x000000000000794d */ /* 0x000fea0003800000 */
.L_x_26:
[C---:B------:R-:W-:Y:S02]  /*2190*/  LOP3.LUT R2, R4.reuse, 0x7ffffff0, RZ, 0xc0, !PT ;  /* 0x7ffffff004027812 */ /* 0x040fe400078ec0ff */
[C---:B--2---:R-:W-:Y:S02]  /*21a0*/  LOP3.LUT R6, R4.reuse, 0xf, RZ, 0xc0, !PT ;  /* 0x0000000f04067812 */ /* 0x044fe400078ec0ff */
[C---:B------:R-:W-:Y:S02]  /*21b0*/  LOP3.LUT R3, R4.reuse, 0x7, RZ, 0xc0, !PT ;  /* 0x0000000704037812 */ /* 0x040fe400078ec0ff */
[----:B------:R-:W-:Y:S02]  /*21c0*/  LOP3.LUT R4, R4, 0x3, RZ, 0xc0, !PT ;  /* 0x0000000304047812 */ /* 0x000fe400078ec0ff */
[----:B------:R-:W-:-:S07]  /*21d0*/  IADD3 R5, PT, PT, -R2, RZ, RZ ;  /* 0x000000ff02057210 */ /* 0x000fce0007ffe1ff */
.L_x_33:
[----:B-1----:R-:W1:Y:S01]  /*21e0*/  LDCU UR4, c[0x0][0x3ac] ;  /* 0x00007580ff0477ac */ /* 0x002e620008000800 */
[----:B------:R-:W-:Y:S02]  /*21f0*/  HFMA2 R15, -RZ, RZ, 0, 0 ;  /* 0x00000000ff0f7431 */ /* 0x000fe400000001ff */
[----:B------:R-:W-:Y:S02]  /*2200*/  IMAD.IADD R17, R0, 0x1, R7 ;  /* 0x0000000100117824 */ /* 0x000fe400078e0207 */
[----:B------:R-:W-:Y:S01]  /*2210*/  IMAD.MOV.U32 R18, RZ, RZ, RZ ;  /* 0x000000ffff127224 */ /* 0x000fe200078e00ff */
[----:B-1----:R-:W-:-:S09]  /*2220*/  UISETP.GE.U32.AND UP0, UPT, UR4, 0x10, UPT ;  /* 0x000000100400788c */ /* 0x002fd2000bf06070 */
[----:B------:R-:W-:Y:S05]  /*2230*/  BRA.U !UP0, `(.L_x_28) ;  /* 0x0000000508447547 */ /* 0x000fea000b800000 */
[----:B------:R-:W-:Y:S01]  /*2240*/  UIADD3 UR4, UPT, UPT, UR5, 0x20, URZ ;  /* 0x0000002005047890 */ /* 0x000fe2000fffe0ff */
[----:B------:R-:W-:Y:S01]  /*2250*/  MOV R15, RZ ;  /* 0x000000ff000f7202 */ /* 0x000fe20000000f00 */
[----:B------:R-:W-:Y:S01]  /*2260*/  IMAD.MOV.U32 R18, RZ, RZ, R17 ;  /* 0x000000ffff127224 */ /* 0x000fe200078e0011 */
[----:B------:R-:W-:-:S03]  /*2270*/  MOV R19, R5 ;  /* 0x0000000500137202 */ /* 0x000fc60000000f00 */
[----:B------:R-:W-:-:S07]  /*2280*/  IMAD.U32 R20, RZ, RZ, UR4 ;  /* 0x00000004ff147e24 */ /* 0x000fce000f8e00ff */
.L_x_29:
[----:B------:R-:W1:Y:S01]  /*2290*/  LDC.64 R22, c[0x0][0x390] ;  /* 0x0000e400ff167b82 */ /* 0x000e620000000a00 */
[----:B0-----:R-:W0:Y:S07]  /*22a0*/  LDS.128 R8, [R20+-0x20] ;  /* 0xffffe00014087984 */ /* 0x001e2e0000000c00 */
[----:B------:R-:W2:Y:S01]  /*22b0*/  LDC R21, c[0x0][0x3b0] ;  /* 0x0000ec00ff157b82 */ /* 0x000ea20000000800 */
[----:B-1----:R-:W-:-:S05]  /*22c0*/  IMAD.WIDE R22, R18, 0x2, R22 ;  /* 0x0000000212167825 */ /* 0x002fca00078e0216 */
[----:B------:R-:W3:Y:S01]  /*22d0*/  LDG.E.U16.CONSTANT R24, desc[UR8][R22.64] ;  /* 0x0000000816187981 */ /* 0x000ee2000c1e9500 */
[----:B--2---:R-:W-:-:S05]  /*22e0*/  IMAD.WIDE R28, R21, 0x2, R22 ;  /* 0x00000002151c7825 */ /* 0x004fca00078e0216 */
[----:B------:R1:W2:Y:S02]  /*22f0*/  LDG.E.U16.CONSTANT R14, desc[UR8][R28.64] ;  /* 0x000000081c0e7981 */ /* 0x0002a4000c1e9500 */
[----:B-1----:R-:W-:-:S05]  /*2300*/  IMAD.WIDE R28, R21, 0x2, R28 ;  /* 0x00000002151c7825 */ /* 0x002fca00078e021c */
[----:B------:R-:W4:Y:S01]  /*2310*/  LDG.E.U16.CONSTANT R12, desc[UR8][R28.64] ;  /* 0x000000081c0c7981 */ /* 0x000f22000c1e9500 */
[----:B------:R-:W-:-:S05]  /*2320*/  IMAD.WIDE R26, R21, 0x2, R28 ;  /* 0x00000002151a7825 */ /* 0x000fca00078e021c */
[----:B------:R-:W5:Y:S01]  /*2330*/  LDG.E.U16.CONSTANT R13, desc[UR8][R26.64] ;  /* 0x000000081a0d7981 */ /* 0x000f62000c1e9500 */
[----:B------:R-:W-:-:S05]  /*2340*/  IMAD.WIDE R22, R21, 0x2, R26 ;  /* 0x0000000215167825 */ /* 0x000fca00078e021a */
[----:B------:R1:W5:Y:S02]  /*2350*/  LDG.E.U16.CONSTANT R28, desc[UR8][R22.64] ;  /* 0x00000008161c7981 */ /* 0x000364000c1e9500 */
[----:B-1----:R-:W-:-:S05]  /*2360*/  IMAD.WIDE R22, R21, 0x2, R22 ;  /* 0x0000000215167825 */ /* 0x002fca00078e0216 */
[----:B------:R-:W5:Y:S01]  /*2370*/  LDG.E.U16.CONSTANT R27, desc[UR8][R22.64] ;  /* 0x00000008161b7981 */ /* 0x000f62000c1e9500 */
[----:B---3--:R-:W-:Y:S01]  /*2380*/  SHF.L.U32 R26, R24, 0x10, RZ ;  /* 0x00000010181a7819 */ /* 0x008fe200000006ff */
[----:B------:R-:W-:-:S04]  /*2390*/  IMAD.WIDE R24, R21, 0x2, R22 ;  /* 0x0000000215187825 */ /* 0x000fc800078e0216 */
[----:B0-----:R-:W-:Y:S02]  /*23a0*/  FFMA R15, R8, R26, R15 ;  /* 0x0000001a080f7223 */ /* 0x001fe4000000000f */
[----:B------:R0:W3:Y:S02]  /*23b0*/  LDG.E.U16.CONSTANT R8, desc[UR8][R24.64] ;  /* 0x0000000818087981 */ /* 0x0000e4000c1e9500 */
[----:B0-----:R-:W-:-:S05]  /*23c0*/  IMAD.WIDE R24, R21, 0x2, R24 ;  /* 0x0000000215187825 */ /* 0x001fca00078e0218 */
[----:B------:R0:W3:Y:S01]  /*23d0*/  LDG.E.U16.CONSTANT R26, desc[UR8][R24.64] ;  /* 0x00000008181a7981 */ /* 0x0000e2000c1e9500 */
[----:B------:R-:W-:-:S05]  /*23e0*/  IMAD.WIDE R22, R21, 0x2, R24 ;  /* 0x0000000215167825 */ /* 0x000fca00078e0218 */
[----:B------:R1:W3:Y:S01]  /*23f0*/  LDG.E.U16.CONSTANT R29, desc[UR8][R22.64] ;  /* 0x00000008161d7981 */ /* 0x0002e2000c1e9500 */
[----:B--2---:R-:W-:Y:S01]  /*2400*/  IMAD.U32 R14, R14, 0x10000, RZ ;  /* 0x000100000e0e7824 */ /* 0x004fe200078e00ff */
[----:B----4-:R-:W-:-:S03]  /*2410*/  SHF.L.U32 R12, R12, 0x10, RZ ;  /* 0x000000100c0c7819 */ /* 0x010fc600000006ff */
[----:B------:R-:W-:Y:S01]  /*2420*/  FFMA R9, R9, R14, R15 ;  /* 0x0000000e09097223 */ /* 0x000fe2000000000f */
[----:B-----5:R-:W-:-:S03]  /*2430*/  IMAD.U32 R13, R13, 0x10000, RZ ;  /* 0x000100000d0d7824 */ /* 0x020fc600078e00ff */
[----:B------:R-:W-:-:S04]  /*2440*/  FFMA R10, R10, R12, R9 ;  /* 0x0000000c0a0a7223 */ /* 0x000fc80000000009 */
[----:B------:R-:W-:Y:S02]  /*2450*/  FFMA R11, R11, R13, R10 ;  /* 0x0000000d0b0b7223 */ /* 0x000fe4000000000a */
[----:B------:R-:W2:Y:S01]  /*2460*/  LDS.128 R12, [R20+-0x10] ;  /* 0xfffff000140c7984 */ /* 0x000ea20000000c00 */
[----:B0-----:R-:W-:Y:S01]  /*2470*/  IMAD.WIDE R24, R21, 0x2, R22 ;  /* 0x0000000215187825 */ /* 0x001fe200078e0216 */
[----:B------:R-:W-:-:S03]  /*2480*/  SHF.L.U32 R28, R28, 0x10, RZ ;  /* 0x000000101c1c7819 */ /* 0x000fc600000006ff */
[----:B------:R-:W-:Y:S02]  /*2490*/  IMAD.U32 R27, R27, 0x10000, RZ ;  /* 0x000100001b1b7824 */ /* 0x000fe400078e00ff */
[----:B-1----:R-:W-:-:S04]  /*24a0*/  IMAD.WIDE R22, R21, 0x2, R24 ;  /* 0x0000000215167825 */ /* 0x002fc800078e0218 */
[----:B--2---:R-:W-:Y:S02]  /*24b0*/  FFMA R28, R12, R28, R11 ;  /* 0x0000001c0c1c7223 */ /* 0x004fe4000000000b */
[----:B------:R0:W2:Y:S02]  /*24c0*/  LDG.E.U16.CONSTANT R12, desc[UR8][R24.64] ;  /* 0x00000008180c7981 */ /* 0x0000a4000c1e9500 */
[----:B------:R-:W-:Y:S02]  /*24d0*/  FFMA R27, R13, R27, R28 ;  /* 0x0000001b0d1b7223 */ /* 0x000fe4000000001c */
[----:B------:R1:W4:Y:S01]  /*24e0*/  LDG.E.U16.CONSTANT R13, desc[UR8][R22.64] ;  /* 0x00000008160d7981 */ /* 0x000322000c1e9500 */
[----:B0-----:R-:W-:-:S04]  /*24f0*/  IMAD.WIDE R24, R21, 0x2, R22 ;  /* 0x0000000215187825 */ /* 0x001fc800078e0216 */
[----:B-1----:R-:W-:Y:S02]  /*2500*/  IMAD.WIDE R22, R21, 0x2, R24 ;  /* 0x0000000215167825 */ /* 0x002fe400078e0218 */
[----:B------:R-:W5:Y:S04]  /*2510*/  LDG.E.U16.CONSTANT R24, desc[UR8][R24.64] ;  /* 0x0000000818187981 */ /* 0x000f68000c1e9500 */
[----:B------:R0:W5:Y:S01]  /*2520*/  LDG.E.U16.CONSTANT R25, desc[UR8][R22.64] ;  /* 0x0000000816197981 */ /* 0x000162000c1e9500 */
[----:B---3--:R-:W-:-:S05]  /*2530*/  SHF.L.U32 R8, R8, 0x10, RZ ;  /* 0x0000001008087819 */ /* 0x008fca00000006ff */
[----:B------:R-:W-:Y:S02]  /*2540*/  FFMA R14, R14, R8, R27 ;  /* 0x000000080e0e7223 */ /* 0x000fe4000000001b */
[----:B------:R-:W1:Y:S01]  /*2550*/  LDS.128 R8, [R20] ;  /* 0x0000000014087984 */ /* 0x000e620000000c00 */
[----:B------:R-:W-:-:S04]  /*2560*/  IMAD.U32 R26, R26, 0x10000, RZ ;  /* 0x000100001a1a7824 */ /* 0x000fc800078e00ff */
[----:B------:R-:W-:Y:S01]  /*2570*/  FFMA R27, R15, R26, R14 ;  /* 0x0000001a0f1b7223 */ /* 0x000fe2000000000e */
[----:B------:R-:W-:Y:S01]  /*2580*/  IMAD.WIDE R14, R21, 0x2, R22 ;  /* 0x00000002150e7825 */ /* 0x000fe200078e0216 */
[----:B0-----:R-:W-:-:S04]  /*2590*/  SHF.L.U32 R22, R29, 0x10, RZ ;  /* 0x000000101d167819 */ /* 0x001fc800000006ff */
[----:B------:R1:W3:Y:S01]  /*25a0*/  LDG.E.U16.CONSTANT R26, desc[UR8][R14.64] ;  /* 0x000000080e1a7981 */ /* 0x0002e2000c1e9500 */
[----:B------:R-:W-:-:S04]  /*25b0*/  IMAD.WIDE R28, R21, 0x2, R14 ;  /* 0x00000002151c7825 */ /* 0x000fc800078e020e */
[----:B-1----:R-:W-:Y:S01]  /*25c0*/  FFMA R14, R8, R22, R27 ;  /* 0x00000016080e7223 */ /* 0x002fe2000000001b */
[----:B------:R-:W-:Y:S01]  /*25d0*/  IMAD.WIDE R22, R21, 0x2, R28 ;  /* 0x0000000215167825 */ /* 0x000fe200078e021c */
[----:B------:R-:W3:Y:S04]  /*25e0*/  LDG.E.U16.CONSTANT R8, desc[UR8][R28.64] ;  /* 0x000000081c087981 */ /* 0x000ee8000c1e9500 */
[----:B------:R-:W3:Y:S01]  /*25f0*/  LDG.E.U16.CONSTANT R27, desc[UR8][R22.64] ;  /* 0x00000008161b7981 */ /* 0x000ee2000c1e9500 */
[----:B--2---:R-:W-:Y:S01]  /*2600*/  IMAD.U32 R12, R12, 0x10000, RZ ;  /* 0x000100000c0c7824 */ /* 0x004fe200078e00ff */
[----:B----4-:R-:W-:-:S03]  /*2610*/  SHF.L.U32 R13, R13, 0x10, RZ ;  /* 0x000000100d0d7819 */ /* 0x010fc600000006ff */
[----:B------:R-:W-:-:S04]  /*2620*/  FFMA R9, R9, R12, R14 ;  /* 0x0000000c09097223 */ /* 0x000fc8000000000e */
[----:B------:R-:W-:Y:S02]  /*2630*/  FFMA R10, R10, R13, R9 ;  /* 0x0000000d0a0a7223 */ /* 0x000fe40000000009 */
[----:B------:R0:W1:Y:S01]  /*2640*/  LDS.128 R12, [R20+0x10] ;  /* 0x00001000140c7984 */ /* 0x0000620000000c00 */
[----:B------:R-:W-:Y:S01]  /*2650*/  IADD3 R19, PT, PT, R19, 0x10, RZ ;  /* 0x0000001013137810 */ /* 0x000fe20007ffe0ff */
[----:B-----5:R-:W-:-:S03]  /*2660*/  IMAD.U32 R24, R24, 0x10000, RZ ;  /* 0x0001000018187824 */ /* 0x020fc600078e00ff */
[----:B------:R-:W-:Y:S01]  /*2670*/  ISETP.NE.AND P0, PT, R19, RZ, PT ;  /* 0x000000ff1300720c */ /* 0x000fe20003f05270 */
[----:B------:R-:W-:Y:S01]  /*2680*/  FFMA R11, R11, R24, R10 ;  /* 0x000000180b0b7223 */ /* 0x000fe2000000000a */
[----:B------:R-:W-:Y:S01]  /*2690*/  SHF.L.U32 R25, R25, 0x10, RZ ;  /* 0x0000001019197819 */ /* 0x000fe200000006ff */
[----:B------:R-:W-:Y:S01]  /*26a0*/  IMAD R18, R21, 0x10, R18 ;  /* 0x0000001015127824 */ /* 0x000fe200078e0212 */
[----:B0-----:R-:W-:-:S03]  /*26b0*/  IADD3 R20, PT, PT, R20, 0x40, RZ ;  /* 0x0000004014147810 */ /* 0x001fc60007ffe0ff */
[----:B-1----:R-:W-:Y:S01]  /*26c0*/  FFMA R12, R12, R25, R11 ;  /* 0x000000190c0c7223 */ /* 0x002fe2000000000b */
[----:B---3--:R-:W-:-:S04]  /*26d0*/  IMAD.U32 R26, R26, 0x10000, RZ ;  /* 0x000100001a1a7824 */ /* 0x008fc800078e00ff */
[----:B------:R-:W-:Y:S01]  /*26e0*/  FFMA R13, R13, R26, R12 ;  /* 0x0000001a0d0d7223 */ /* 0x000fe2000000000c */
[----:B------:R-:W-:Y:S01]  /*26f0*/  IMAD.U32 R8, R8, 0x10000, RZ ;  /* 0x0001000008087824 */ /* 0x000fe200078e00ff */
[----:B------:R-:W-:-:S03]  /*2700*/  SHF.L.U32 R27, R27, 0x10, RZ ;  /* 0x000000101b1b7819 */ /* 0x000fc600000006ff */
[----:B------:R-:W-:-:S04]  /*2710*/  FFMA R8, R14, R8, R13 ;  /* 0x000000080e087223 */ /* 0x000fc8000000000d */
[----:B------:R-:W-:Y:S01]  /*2720*/  FFMA R15, R15, R27, R8 ;  /* 0x0000001b0f0f7223 */ /* 0x000fe20000000008 */
[----:B------:R-:W-:Y:S06]  /*2730*/  @P0 BRA `(.L_x_29) ;  /* 0xfffffff800d40947 */ /* 0x000fec000383ffff */
[----:B------:R-:W-:-:S07]  /*2740*/  IMAD.MOV.U32 R18, RZ, RZ, R2 ;  /* 0x000000ffff127224 */ /* 0x000fce00078e0002 */
.L_x_28:
[----:B------:R-:W-:-:S13]  /*2750*/  ISETP.NE.AND P0, PT, R6, RZ, PT ;  /* 0x000000ff0600720c */ /* 0x000fda0003f05270 */
[----:B------:R-:W-:Y:S05]  /*2760*/  @!P0 BRA `(.L_x_30) ;  /* 0x00000004006c8947 */ /* 0x000fea0003800000 */
[----:B0-----:R-:W-:Y:S02]  /*2770*/  IADD3 R8, PT, PT, R6, -0x1, RZ ;  /* 0xffffffff06087810 */ /* 0x001fe40007ffe0ff */
[----:B------:R-:W-:Y:S02]  /*2780*/  ISETP.NE.AND P1, PT, R3, RZ, PT ;  /* 0x000000ff0300720c */ /* 0x000fe40003f25270 */
[----:B------:R-:W-:-:S13]  /*2790*/  ISETP.GE.U32.AND P0, PT, R8, 0x7, PT ;  /* 0x000000070800780c */ /* 0x000fda0003f06070 */
[----:B------:R-:W-:Y:S05]  /*27a0*/  @!P0 BRA `(.L_x_31) ;  /* 0x00000000009c8947 */ /* 0x000fea0003800000 */
[----:B------:R-:W0:Y:S08]  /*27b0*/  LDC R25, c[0x0][0x3b0] ;  /* 0x0000ec00ff197b82 */ /* 0x000e300000000800 */
[----:B------:R-:W1:Y:S01]  /*27c0*/  LDC.64 R28, c[0x0][0x390] ;  /* 0x0000e400ff1c7b82 */ /* 0x000e620000000a00 */
[----:B0-----:R-:W-:-:S04]  /*27d0*/  IMAD R9, R18, R25, R17 ;  /* 0x0000001912097224 */ /* 0x001fc800078e0211 */
[----:B-1----:R-:W-:-:S04]  /*27e0*/  IMAD.WIDE R28, R9, 0x2, R28 ;  /* 0x00000002091c7825 */ /* 0x002fc800078e021c */
[C---:B------:R-:W-:Y:S02]  /*27f0*/  IMAD.WIDE R8, R25.reuse, 0x2, R28 ;  /* 0x0000000219087825 */ /* 0x040fe400078e021c */
[----:B------:R-:W2:Y:S04]  /*2800*/  LDG.E.U16.CONSTANT R28, desc[UR8][R28.64] ;  /* 0x000000081c1c7981 */ /* 0x000ea8000c1e9500 */
[----:B------:R-:W3:Y:S01]  /*2810*/  LDG.E.U16.CONSTANT R14, desc[UR8][R8.64] ;  /* 0x00000008080e7981 */ /* 0x000ee2000c1e9500 */
[----:B------:R-:W-:-:S04]  /*2820*/  IMAD.WIDE R26, R25, 0x2, R8 ;  /* 0x00000002191a7825 */ /* 0x000fc800078e0208 */
[C---:B------:R-:W-:Y:S02]  /*2830*/  IMAD.WIDE R22, R25.reuse, 0x2, R26 ;  /* 0x0000000219167825 */ /* 0x040fe400078e021a */
[----:B------:R-:W4:Y:S02]  /*2840*/  LDG.E.U16.CONSTANT R26, desc[UR8][R26.64] ;  /* 0x000000081a1a7981 */ /* 0x000f24000c1e9500 */
[C---:B------:R-:W-:Y:S02]  /*2850*/  IMAD.WIDE R12, R25.reuse, 0x2, R22 ;  /* 0x00000002190c7825 */ /* 0x040fe400078e0216 */
[----:B------:R0:W5:Y:S02]  /*2860*/  LDG.E.U16.CONSTANT R19, desc[UR8][R22.64] ;  /* 0x0000000816137981 */ /* 0x000164000c1e9500 */
[C---:B------:R-:W-:Y:S02]  /*2870*/  IMAD.WIDE R20, R25.reuse, 0x2, R12 ;  /* 0x0000000219147825 */ /* 0x040fe400078e020c */
[----:B------:R-:W5:Y:S02]  /*2880*/  LDG.E.U16.CONSTANT R27, desc[UR8][R12.64] ;  /* 0x000000080c1b7981 */ /* 0x000f64000c1e9500 */
[----:B0-----:R-:W-:-:S02]  /*2890*/  IMAD.WIDE R22, R25, 0x2, R20 ;  /* 0x0000000219167825 */ /* 0x001fc400078e0214 */
[----:B------:R0:W5:Y:S02]  /*28a0*/  LDG.E.U16.CONSTANT R20, desc[UR8][R20.64] ;  /* 0x0000000814147981 */ /* 0x000164000c1e9500 */
[----:B------:R-:W-:Y:S02]  /*28b0*/  IMAD.WIDE R24, R25, 0x2, R22 ;  /* 0x0000000219187825 */ /* 0x000fe400078e0216 */
[----:B------:R-:W5:Y:S04]  /*28c0*/  LDG.E.U16.CONSTANT R29, desc[UR8][R22.64] ;  /* 0x00000008161d7981 */ /* 0x000f68000c1e9500 */
[----:B------:R-:W5:Y:S01]  /*28d0*/  LDG.E.U16.CONSTANT R24, desc[UR8][R24.64] ;  /* 0x0000000818187981 */ /* 0x000f62000c1e9500 */
[----:B0-----:R-:W-:-:S05]  /*28e0*/  LEA R21, R18, UR5, 0x2 ;  /* 0x0000000512157c11 */ /* 0x001fca000f8e10ff */
[----:B------:R-:W0:Y:S01]  /*28f0*/  LDS.128 R8, [R21] ;  /* 0x0000000015087984 */ /* 0x000e220000000c00 */
[----:B------:R-:W-:Y:S02]  /*2900*/  VIADD R18, R18, 0x8 ;  /* 0x0000000812127836 */ /* 0x000fe40000000000 */
[----:B--2---:R-:W-:Y:S01]  /*2910*/  IMAD.U32 R28, R28, 0x10000, RZ ;  /* 0x000100001c1c7824 */ /* 0x004fe200078e00ff */
[----:B---3--:R-:W-:-:S03]  /*2920*/  SHF.L.U32 R14, R14, 0x10, RZ ;  /* 0x000000100e0e7819 */ /* 0x008fc600000006ff */
[----:B0-----:R-:W-:-:S04]  /*2930*/  FFMA R8, R8, R28, R15 ;  /* 0x0000001c08087223 */ /* 0x001fc8000000000f */
[----:B------:R-:W-:Y:S02]  /*2940*/  FFMA R9, R14, R9, R8 ;  /* 0x000000090e097223 */ /* 0x000fe40000000008 */
[----:B------:R-:W0:Y:S01]  /*2950*/  LDS.128 R12, [R21+0x10] ;  /* 0x00001000150c7984 */ /* 0x000e220000000c00 */
[----:B----4-:R-:W-:-:S04]  /*2960*/  IMAD.U32 R26, R26, 0x10000, RZ ;  /* 0x000100001a1a7824 */ /* 0x010fc800078e00ff */
[----:B------:R-:W-:Y:S01]  /*2970*/  FFMA R10, R26, R10, R9 ;  /* 0x0000000a1a0a7223 */ /* 0x000fe20000000009 */
[----:B-----5:R-:W-:-:S05]  /*2980*/  SHF.L.U32 R19, R19, 0x10, RZ ;  /* 0x0000001013137819 */ /* 0x020fca00000006ff */
[----:B------:R-:W-:Y:S01]  /*2990*/  FFMA R11, R19, R11, R10 ;  /* 0x0000000b130b7223 */ /* 0x000fe2000000000a */
[----:B------:R-:W-:Y:S01]  /*29a0*/  IMAD.U32 R27, R27, 0x10000, RZ ;  /* 0x000100001b1b7824 */ /* 0x000fe200078e00ff */
[----:B------:R-:W-:Y:S01]  /*29b0*/  SHF.L.U32 R9, R20, 0x10, RZ ;  /* 0x0000001014097819 */ /* 0x000fe200000006ff */
[----:B------:R-:W-:Y:S02]  /*29c0*/  IMAD.U32 R8, R29, 0x10000, RZ ;  /* 0x000100001d087824 */ /* 0x000fe400078e00ff */
[----:B0-----:R-:W-:Y:S01]  /*29d0*/  FFMA R12, R12, R27, R11 ;  /* 0x0000001b0c0c7223 */ /* 0x001fe2000000000b */
[----:B------:R-:W-:-:S03]  /*29e0*/  SHF.L.U32 R11, R24, 0x10, RZ ;  /* 0x00000010180b7819 */ /* 0x000fc600000006ff */
[----:B------:R-:W-:-:S04]  /*29f0*/  FFMA R9, R9, R13, R12 ;  /* 0x0000000d09097223 */ /* 0x000fc8000000000c */
[----:B------:R-:W-:-:S04]  /*2a00*/  FFMA R8, R8, R14, R9 ;  /* 0x0000000e08087223 */ /* 0x000fc80000000009 */
[----:B------:R-:W-:-:S07]  /*2a10*/  FFMA R15, R11, R15, R8 ;  /* 0x0000000f0b0f7223 */ /* 0x000fce0000000008 */
.L_x_31:
[----:B------:R-:W-:Y:S05]  /*2a20*/  @!P1 BRA `(.L_x_30) ;  /* 0x0000000000bc9947 */ /* 0x000fea0003800000 */
[----:B------:R-:W-:Y:S02]  /*2a30*/  IADD3 R8, PT, PT, R3, -0x1, RZ ;  /* 0xffffffff03087810 */ /* 0x000fe40007ffe0ff */
        /* <DEDUP_REMOVED lines=8> */
[----:B------:R-:W2:Y:S02]  /*2ac0*/  LDG.E.U16.CONSTANT R24, desc[UR8][R24.64] ;  /* 0x0000000818187981 */ /* 0x000ea4000c1e9500 */
[C---:B------:R-:W-:Y:S02]  /*2ad0*/  IMAD.WIDE R20, R23.reuse, 0x2, R12 ;  /* 0x0000000217147825 */ /* 0x040fe400078e020c */
[----:B------:R-:W3:Y:S02]  /*2ae0*/  LDG.E.U16.CONSTANT R12, desc[UR8][R12.64] ;  /* 0x000000080c0c7981 */ /* 0x000ee4000c1e9500 */
[----:B------:R-:W-:Y:S02]  /*2af0*/  IMAD.WIDE R22, R23, 0x2, R20 ;  /* 0x0000000217167825 */ /* 0x000fe400078e0214 */
[----:B------:R-:W4:Y:S04]  /*2b00*/  LDG.E.U16.CONSTANT R20, desc[UR8][R20.64] ;  /* 0x0000000814147981 */ /* 0x000f28000c1e9500 */
[----:B------:R-:W5:Y:S01]  /*2b10*/  LDG.E.U16.CONSTANT R22, desc[UR8][R22.64] ;  /* 0x0000000816167981 */ /* 0x000f62000c1e9500 */
[C---:B------:R-:W-:Y:S01]  /*2b20*/  LEA R8, R18.reuse, UR5, 0x2 ;  /* 0x0000000512087c11 */ /* 0x040fe2000f8e10ff */
[----:B------:R-:W-:-:S05]  /*2b30*/  VIADD R18, R18, 0x4 ;  /* 0x0000000412127836 */ /* 0x000fca0000000000 */
[----:B------:R-:W0:Y:S01]  /*2b40*/  LDS.128 R8, [R8] ;  /* 0x0000000008087984 */ /* 0x000e220000000c00 */
[----:B--2---:R-:W-:-:S04]  /*2b50*/  IMAD.U32 R14, R24, 0x10000, RZ ;  /* 0x00010000180e7824 */ /* 0x004fc800078e00ff */
[----:B0-----:R-:W-:Y:S01]  /*2b60*/  FFMA R14, R8, R14, R15 ;  /* 0x0000000e080e7223 */ /* 0x001fe2000000000f */
[----:B---3--:R-:W-:-:S05]  /*2b70*/  SHF.L.U32 R19, R12, 0x10, RZ ;  /* 0x000000100c137819 */ /* 0x008fca00000006ff */
[----:B------:R-:W-:Y:S01]  /*2b80*/  FFMA R9, R19, R9, R14 ;  /* 0x0000000913097223 */ /* 0x000fe2000000000e */
[----:B----4-:R-:W-:Y:S01]  /*2b90*/  IMAD.U32 R24, R20, 0x10000, RZ ;  /* 0x0001000014187824 */ /* 0x010fe200078e00ff */
[----:B-----5:R-:W-:-:S03]  /*2ba0*/  SHF.L.U32 R15, R22, 0x10, RZ ;  /* 0x00000010160f7819 */ /* 0x020fc600000006ff */
[----:B------:R-:W-:-:S04]  /*2bb0*/  FFMA R10, R24, R10, R9 ;  /* 0x0000000a180a7223 */ /* 0x000fc80000000009 */
[----:B------:R-:W-:-:S07]  /*2bc0*/  FFMA R15, R15, R11, R10 ;  /* 0x0000000b0f0f7223 */ /* 0x000fce000000000a */
.L_x_32:
[----:B------:R-:W-:Y:S05]  /*2bd0*/  @!P1 BRA `(.L_x_30) ;  /* 0x0000000000509947 */ /* 0x000fea0003800000 */
[----:B------:R-:W0:Y:S08]  /*2be0*/  LDC R21, c[0x0][0x3b0] ;  /* 0x0000ec00ff157b82 */ /* 0x000e300000000800 */
[----:B------:R-:W1:Y:S01]  /*2bf0*/  LDC.64 R12, c[0x0][0x390] ;  /* 0x0000e400ff0c7b82 */ /* 0x000e620000000a00 */
[----:B0-----:R-:W-:-:S04]  /*2c00*/  IMAD R17, R18, R21, R17 ;  /* 0x0000001512117224 */ /* 0x001fc800078e0211 */
[----:B-1----:R-:W-:-:S05]  /*2c10*/  IMAD.WIDE R12, R17, 0x2, R12 ;  /* 0x00000002110c7825 */ /* 0x002fca00078e020c */
[----:B------:R-:W2:Y:S01]  /*2c20*/  LDG.E.U16.CONSTANT R14, desc[UR8][R12.64] ;  /* 0x000000080c0e7981 */ /* 0x000ea2000c1e9500 */
[----:B------:R-:W-:Y:S02]  /*2c30*/  LEA R8, R18, UR5, 0x2 ;  /* 0x0000000512087c11 */ /* 0x000fe4000f8e10ff */
[----:B------:R-:W-:-:S04]  /*2c40*/  ISETP.NE.AND P0, PT, R4, 0x1, PT ;  /* 0x000000010400780c */ /* 0x000fc80003f05270 */
[----:B------:R-:W0:Y:S01]  /*2c50*/  LDS.128 R8, [R8] ;  /* 0x0000000008087984 */ /* 0x000e220000000c00 */
[----:B--2---:R-:W-:-:S05]  /*2c60*/  SHF.L.U32 R14, R14, 0x10, RZ ;  /* 0x000000100e0e7819 */ /* 0x004fca00000006ff */
[----:B0-----:R-:W-:-:S03]  /*2c70*/  FFMA R15, R8, R14, R15 ;  /* 0x0000000e080f7223 */ /* 0x001fc6000000000f */
[----:B------:R-:W-:Y:S05]  /*2c80*/  @!P0 BRA `(.L_x_30) ;  /* 0x0000000000248947 */ /* 0x000fea0003800000 */
[----:B------:R-:W-:Y:S01]  /*2c90*/  ISETP.NE.AND P0, PT, R4, 0x2, PT ;  /* 0x000000020400780c */ /* 0x000fe20003f05270 */
[----:B------:R-:W-:-:S12]  /*2ca0*/  IMAD.WIDE R18, R21, 0x2, R12 ;  /* 0x0000000215127825 */ /* 0x000fd800078e020c */
[----:B------:R-:W-:Y:S02]  /*2cb0*/  @P0 IMAD.WIDE R12, R21, 0x2, R18 ;  /* 0x00000002150c0825 */ /* 0x000fe400078e0212 */
[----:B------:R-:W2:Y:S04]  /*2cc0*/  LDG.E.U16.CONSTANT R18, desc[UR8][R18.64] ;  /* 0x0000000812127981 */ /* 0x000ea8000c1e9500 */
[----:B------:R-:W3:Y:S01]  /*2cd0*/  @P0 LDG.E.U16.CONSTANT R12, desc[UR8][R12.64] ;  /* 0x000000080c0c0981 */ /* 0x000ee2000c1e9500 */
[----:B--2---:R-:W-:Y:S01]  /*2ce0*/  IMAD.U32 R8, R18, 0x10000, RZ ;  /* 0x0001000012087824 */ /* 0x004fe200078e00ff */
[----:B---3--:R-:W-:-:S03]  /*2cf0*/  @P0 SHF.L.U32 R14, R12, 0x10, RZ ;  /* 0x000000100c0e0819 */ /* 0x008fc600000006ff */
[----:B------:R-:W-:-:S04]  /*2d00*/  FFMA R15, R8, R9, R15 ;  /* 0x00000009080f7223 */ /* 0x000fc8000000000f */
[----:B------:R-:W-:-:S07]  /*2d10*/  @P0 FFMA R15, R14, R10, R15 ;  /* 0x0000000a0e0f0223 */ /* 0x000fce000000000f */
.L_x_30:
[----:B0-----:R-:W0:Y:S01]  /*2d20*/  LDC.64 R8, c[0x0][0x398] ;  /* 0x0000e600ff087b82 */ /* 0x001e220000000a00 */
[----:B------:R-:W1:Y:S01]  /*2d30*/  LDCU UR4, c[0x0][0x3b0] ;  /* 0x00007600ff0477ac */ /* 0x000e620008000800 */
[----:B------:R-:W-:Y:S01]  /*2d40*/  IMAD.IADD R11, R16, 0x1, R7 ;  /* 0x00000001100b7824 */ /* 0x000fe200078e0207 */
[----:B------:R-:W-:Y:S02]  /*2d50*/  F2FP.BF16.F32.PACK_AB R15, RZ, R15 ;  /* 0x0000000fff0f723e */ /* 0x000fe400000010ff */
[----:B------:R-:W-:-:S04]  /*2d60*/  IADD3 R7, PT, PT, R7, UR6, RZ ;  /* 0x0000000607077c10 */ /* 0x000fc8000fffe0ff */
[----:B-1----:R-:W-:Y:S01]  /*2d70*/  ISETP.GE.AND P0, PT, R7, UR4, PT ;  /* 0x0000000407007c0c */ /* 0x002fe2000bf06270 */
[----:B0-----:R-:W-:-:S05]  /*2d80*/  IMAD.WIDE R8, R11, 0x2, R8 ;  /* 0x000000020b087825 */ /* 0x001fca00078e0208 */
[----:B------:R1:W-:Y:S07]  /*2d90*/  STG.E.U16 desc[UR8][R8.64], R15 ;  /* 0x0000000f08007986 */ /* 0x0003ee000c101508 */
[----:B------:R-:W-:Y:S05]  /*2da0*/  @!P0 BRA `(.L_x_33) ;  /* 0xfffffff4000c8947 */ /* 0x000fea000383ffff */
[----:B------:R-:W-:Y:S05]  /*2db0*/  EXIT ;  /* 0x000000000000794d */ /* 0x000fea0003800000 */
.L_x_12:
[----:B-1----:R-:W-:Y:S01]  /*2dc0*/  IMAD.MOV.U32 R15, RZ, RZ, R6 ;  /* 0x000000ffff0f7224 */ /* 0x002fe200078e0006 */
[----:B------:R-:W-:Y:S01]  /*2dd0*/  MOV R17, 0x10 ;  /* 0x0000001000117802 */ /* 0x000fe20000000f00 */
[----:B------:R-:W-:Y:S01]  /*2de0*/  IMAD.MOV.U32 R18, RZ, RZ, 0x1f ;  /* 0x0000001fff127424 */ /* 0x000fe200078e00ff */
[----:B------:R-:W-:-:S07]  /*2df0*/  MOV R14, 0xffffffff ;  /* 0xffffffff000e7802 */ /* 0x000fce0000000f00 */
[----:B0-----:R-:W-:Y:S05]  /*2e00*/  WARPSYNC.COLLECTIVE R14, `(.L_x_34) ;  /* 0x000000000e087348 */ /* 0x001fea0003c00000 */
[----:B------:R1:W2:Y:S02]  /*2e10*/  SHFL.BFLY P0, R13, R15, R17, R18 ;  /* 0x0c0000110f0d7389 */ /* 0x0002a40000000012 */
[----:B012---:R-:W-:Y:S05]  /*2e20*/  ENDCOLLECTIVE ;  /* 0x000000000000791b */ /* 0x007fea0003800000 */
.L_x_34:
[----:B------:R-:W-:Y:S02]  /*2e30*/  IMAD.MOV.U32 R17, RZ, RZ, 0x8 ;  /* 0x00000008ff117424 */ /* 0x000fe400078e00ff */
[----:B------:R-:W-:-:S05]  /*2e40*/  IMAD.MOV.U32 R9, RZ, RZ, R13 ;  /* 0x000000ffff097224 */ /* 0x000fca00078e000d */
[----:B------:R-:W-:-:S04]  /*2e50*/  FMNMX R9, R9, R6, !PT ;  /* 0x0000000609097209 */ /* 0x000fc80007800000 */
[----:B------:R-:W-:-:S07]  /*2e60*/  MOV R15, R9 ;  /* 0x00000009000f7202 */ /* 0x000fce0000000f00 */
[----:B------:R-:W-:Y:S05]  /*2e70*/  WARPSYNC.COLLECTIVE R14, `(.L_x_35) ;  /* 0x000000000e087348 */ /* 0x000fea0003c00000 */
[----:B------:R0:W1:Y:S02]  /*2e80*/  SHFL.BFLY P0, R13, R15, R17, R18 ;  /* 0x0c0000110f0d7389 */ /* 0x0000640000000012 */
[----:B01----:R-:W-:Y:S05]  /*2e90*/  ENDCOLLECTIVE ;  /* 0x000000000000791b */ /* 0x003fea0003800000 */
.L_x_35:
[----:B------:R-:W-:Y:S01]  /*2ea0*/  HFMA2 R17, -RZ, RZ, 0, 2.384185791015625e-07 ;  /* 0x00000004ff117431 */ /* 0x000fe200000001ff */
[----:B------:R-:W-:-:S04]  /*2eb0*/  MOV R8, R13 ;  /* 0x0000000d00087202 */ /* 0x000fc80000000f00 */
[----:B------:R-:W-:-:S05]  /*2ec0*/  FMNMX R8, R9, R8, !PT ;  /* 0x0000000809087209 */ /* 0x000fca0007800000 */
[----:B------:R-:W-:-:S07]  /*2ed0*/  IMAD.MOV.U32 R15, RZ, RZ, R8 ;  /* 0x000000ffff0f7224 */ /* 0x000fce00078e0008 */
[----:B------:R-:W-:Y:S05]  /*2ee0*/  WARPSYNC.COLLECTIVE R14, `(.L_x_36) ;  /* 0x000000000e087348 */ /* 0x000fea0003c00000 */
[----:B------:R0:W1:Y:S02]  /*2ef0*/  SHFL.BFLY P0, R13, R15, R17, R18 ;  /* 0x0c0000110f0d7389 */ /* 0x0000640000000012 */
[----:B01----:R-:W-:Y:S05]  /*2f00*/  ENDCOLLECTIVE ;  /* 0x000000000000791b */ /* 0x003fea0003800000 */
.L_x_36:
[----:B------:R-:W-:Y:S02]  /*2f10*/  IMAD.MOV.U32 R17, RZ, RZ, 0x2 ;  /* 0x00000002ff117424 */ /* 0x000fe400078e00ff */
[----:B------:R-:W-:-:S05]  /*2f20*/  IMAD.MOV.U32 R11, RZ, RZ, R13 ;  /* 0x000000ffff0b7224 */ /* 0x000fca00078e000d */
[----:B------:R-:W-:-:S04]  /*2f30*/  FMNMX R11, R8, R11, !PT ;  /* 0x0000000b080b7209 */ /* 0x000fc80007800000 */
[----:B------:R-:W-:-:S07]  /*2f40*/  MOV R15, R11 ;  /* 0x0000000b000f7202 */ /* 0x000fce0000000f00 */
[----:B------:R-:W-:Y:S05]  /*2f50*/  WARPSYNC.COLLECTIVE R14, `(.L_x_37) ;  /* 0x000000000e087348 */ /* 0x000fea0003c00000 */
[----:B------:R0:W1:Y:S02]  /*2f60*/  SHFL.BFLY P0, R13, R15, R17, R18 ;  /* 0x0c0000110f0d7389 */ /* 0x0000640000000012 */
[----:B01----:R-:W-:Y:S05]  /*2f70*/  ENDCOLLECTIVE ;  /* 0x000000000000791b */ /* 0x003fea0003800000 */
.L_x_37:
[----:B------:R-:W-:Y:S01]  /*2f80*/  HFMA2 R17, -RZ, RZ, 0, 5.9604644775390625e-08 ;  /* 0x00000001ff117431 */ /* 0x000fe200000001ff */
[----:B------:R-:W-:-:S04]  /*2f90*/  MOV R12, R13 ;  /* 0x0000000d000c7202 */ /* 0x000fc80000000f00 */
[----:B------:R-:W-:-:S05]  /*2fa0*/  FMNMX R12, R11, R12, !PT ;  /* 0x0000000c0b0c7209 */ /* 0x000fca0007800000 */
[----:B------:R-:W-:-:S07]  /*2fb0*/  IMAD.MOV.U32 R15, RZ, RZ, R12 ;  /* 0x000000ffff0f7224 */ /* 0x000fce00078e000c */
[----:B------:R-:W-:Y:S05]  /*2fc0*/  WARPSYNC.COLLECTIVE R14, `(.L_x_38) ;  /* 0x000000000e087348 */ /* 0x000fea0003c00000 */
[----:B------:R0:W1:Y:S02]  /*2fd0*/  SHFL.BFLY P0, R13, R15, R17, R18 ;  /* 0x0c0000110f0d7389 */ /* 0x0000640000000012 */
[----:B01----:R-:W-:Y:S05]  /*2fe0*/  ENDCOLLECTIVE ;  /* 0x000000000000791b */ /* 0x003fea0003800000 */
.L_x_38:
[----:B------:R-:W-:Y:S05]  /*2ff0*/  BRA `(.L_x_39) ;  /* 0xffffffe800787947 */ /* 0x000fea000383ffff */
.L_x_18:
[----:B-1----:R-:W-:Y:S01]  /*3000*/  IMAD.MOV.U32 R15, RZ, RZ, R2 ;  /* 0x000000ffff0f7224 */ /* 0x002fe200078e0002 */
[----:B------:R-:W-:Y:S01]  /*3010*/  MOV R17, 0x10 ;  /* 0x0000001000117802 */ /* 0x000fe20000000f00 */
[----:B------:R-:W-:Y:S01]  /*3020*/  IMAD.MOV.U32 R18, RZ, RZ, 0x1f ;  /* 0x0000001fff127424 */ /* 0x000fe200078e00ff */
[----:B------:R-:W-:-:S07]  /*3030*/  MOV R14, 0xffffffff ;  /* 0xffffffff000e7802 */ /* 0x000fce0000000f00 */
[----:B0--3--:R-:W-:Y:S05]  /*3040*/  WARPSYNC.COLLECTIVE R14, `(.L_x_40) ;  /* 0x000000000e087348 */ /* 0x009fea0003c00000 */
[----:B------:R1:W2:Y:S02]  /*3050*/  SHFL.BFLY P0, R13, R15, R17, R18 ;  /* 0x0c0000110f0d7389 */ /* 0x0002a40000000012 */
[----:B0123--:R-:W-:Y:S05]  /*3060*/  ENDCOLLECTIVE ;  /* 0x000000000000791b */ /* 0x00ffea0003800000 */
.L_x_40:
[----:B------:R-:W-:Y:S02]  /*3070*/  IMAD.MOV.U32 R17, RZ, RZ, 0x8 ;  /* 0x00000008ff117424 */ /* 0x000fe400078e00ff */
[----:B------:R-:W-:-:S04]  /*3080*/  IMAD.MOV.U32 R3, RZ, RZ, R13 ;  /* 0x000000ffff037224 */ /* 0x000fc800078e000d */
[----:B------:R-:W-:-:S05]  /*3090*/  FADD R3, R3, R2 ;  /* 0x0000000203037221 */ /* 0x000fca0000000000 */
[----:B------:R-:W-:-:S07]  /*30a0*/  MOV R15, R3 ;  /* 0x00000003000f7202 */ /* 0x000fce0000000f00 */
[----:B------:R-:W-:Y:S05]  /*30b0*/  WARPSYNC.COLLECTIVE R14, `(.L_x_41) ;  /* 0x000000000e087348 */ /* 0x000fea0003c00000 */
[----:B------:R0:W1:Y:S02]  /*30c0*/  SHFL.BFLY P0, R13, R15, R17, R18 ;  /* 0x0c0000110f0d7389 */ /* 0x0000640000000012 */
[----:B01----:R-:W-:Y:S05]  /*30d0*/  ENDCOLLECTIVE ;  /* 0x000000000000791b */ /* 0x003fea0003800000 */
.L_x_41:
[----:B------:R-:W-:Y:S02]  /*30e0*/  MOV R17, 0x4 ;  /* 0x0000000400117802 */ /* 0x000fe40000000f00 */
[----:B------:R-:W-:-:S05]  /*30f0*/  MOV R6, R13 ;  /* 0x0000000d00067202 */ /* 0x000fca0000000f00 */
[----:B------:R-:W-:-:S04]  /*3100*/  FADD R6, R3, R6 ;  /* 0x0000000603067221 */ /* 0x000fc80000000000 */
[----:B------:R-:W-:-:S07]  /*3110*/  IMAD.MOV.U32 R15, RZ, RZ, R6 ;  /* 0x000000ffff0f7224 */ /* 0x000fce00078e0006 */
[----:B------:R-:W-:Y:S05]  /*3120*/  WARPSYNC.COLLECTIVE R14, `(.L_x_42) ;  /* 0x000000000e087348 */ /* 0x000fea0003c00000 */
[----:B------:R0:W1:Y:S02]  /*3130*/  SHFL.BFLY P0, R13, R15, R17, R18 ;  /* 0x0c0000110f0d7389 */ /* 0x0000640000000012 */
[----:B01----:R-:W-:Y:S05]  /*3140*/  ENDCOLLECTIVE ;  /* 0x000000000000791b */ /* 0x003fea0003800000 */
.L_x_42:
[----:B------:R-:W-:Y:S02]  /*3150*/  IMAD.MOV.U32 R17, RZ, RZ, 0x2 ;  /* 0x00000002ff117424 */ /* 0x000fe400078e00ff */
[----:B------:R-:W-:-:S04]  /*3160*/  IMAD.MOV.U32 R5, RZ, RZ, R13 ;  /* 0x000000ffff057224 */ /* 0x000fc800078e000d */
[----:B------:R-:W-:-:S05]  /*3170*/  FADD R5, R6, R5 ;  /* 0x0000000506057221 */ /* 0x000fca0000000000 */
[----:B------:R-:W-:-:S07]  /*3180*/  MOV R15, R5 ;  /* 0x00000005000f7202 */ /* 0x000fce0000000f00 */
[----:B------:R-:W-:Y:S05]  /*3190*/  WARPSYNC.COLLECTIVE R14, `(.L_x_43) ;  /* 0x000000000e087348 */ /* 0x000fea0003c00000 */
[----:B------:R0:W1:Y:S02]  /*31a0*/  SHFL.BFLY P0, R13, R15, R17, R18 ;  /* 0x0c0000110f0d7389 */ /* 0x0000640000000012 */
[----:B01----:R-:W-:Y:S05]  /*31b0*/  ENDCOLLECTIVE ;  /* 0x000000000000791b */ /* 0x003fea0003800000 */
.L_x_43:
[----:B------:R-:W-:Y:S02]  /*31c0*/  MOV R17, 0x1 ;  /* 0x0000000100117802 */ /* 0x000fe40000000f00 */
[----:B------:R-:W-:-:S05]  /*31d0*/  MOV R8, R13 ;  /* 0x0000000d00087202 */ /* 0x000fca0000000f00 */
[----:B------:R-:W-:-:S04]  /*31e0*/  FADD R8, R5, R8 ;  /* 0x0000000805087221 */ /* 0x000fc80000000000 */
[----:B------:R-:W-:-:S07]  /*31f0*/  IMAD.MOV.U32 R15, RZ, RZ, R8 ;  /* 0x000000ffff0f7224 */ /* 0x000fce00078e0008 */
[----:B------:R-:W-:Y:S05]  /*3200*/  WARPSYNC.COLLECTIVE R14, `(.L_x_44) ;  /* 0x000000000e087348 */ /* 0x000fea0003c00000 */
[----:B------:R0:W1:Y:S02]  /*3210*/  SHFL.BFLY P0, R13, R15, R17, R18 ;  /* 0x0c0000110f0d7389 */ /* 0x0000640000000012 */
[----:B01----:R-:W-:Y:S05]  /*3220*/  ENDCOLLECTIVE ;  /* 0x000000000000791b */ /* 0x003fea0003800000 */
.L_x_44:
[----:B------:R-:W-:Y:S01]  /*3230*/  IMAD.MOV.U32 R9, RZ, RZ, R13 ;  /* 0x000000ffff097224 */ /* 0x000fe200078e000d */
[----:B------:R-:W-:Y:S06]  /*3240*/  BRA `(.L_x_45) ;  /* 0xffffffe800ec7947 */ /* 0x000fec000383ffff */
        .weak           $__internal_0_$__cuda_sm3x_div_rn_noftz_f32_slowpath
        .type           $__internal_0_$__cuda_sm3x_div_rn_noftz_f32_slowpath,@function
        .size           $__internal_0_$__cuda_sm3x_div_rn_noftz_f32_slowpath,(.L_x_58 - $__internal_0_$__cuda_sm3x_div_rn_noftz_f32_slowpath)
$__internal_0_$__cuda_sm3x_div_rn_noftz_f32_slowpath:
[--C-:B------:R-:W-:Y:S01]  /*3250*/  SHF.R.U32.HI R10, RZ, 0x17, R3.reuse ;  /* 0x00000017ff0a7819 */ /* 0x100fe20000011603 */
[----:B------:R-:W-:Y:S01]  /*3260*/  BSSY.RECONVERGENT B3, `(.L_x_46) ;  /* 0x0000064000037945 */ /* 0x000fe20003800200 */
[----:B------:R-:W-:Y:S01]  /*3270*/  SHF.R.U32.HI R9, RZ, 0x17, R2 ;  /* 0x00000017ff097819 */ /* 0x000fe20000011602 */
[----:B------:R-:W-:Y:S01]  /*3280*/  IMAD.MOV.U32 R12, RZ, RZ, R3 ;  /* 0x000000ffff0c7224 */ /* 0x000fe200078e0003 */
[----:B------:R-:W-:Y:S02]  /*3290*/  LOP3.LUT R10, R10, 0xff, RZ, 0xc0, !PT ;  /* 0x000000ff0a0a7812 */ /* 0x000fe400078ec0ff */
[----:B------:R-:W-:Y:S02]  /*32a0*/  LOP3.LUT R17, R9, 0xff, RZ, 0xc0, !PT ;  /* 0x000000ff09117812 */ /* 0x000fe400078ec0ff */
[----:B------:R-:W-:Y:S02]  /*32b0*/  IADD3 R13, PT, PT, R10, -0x1, RZ ;  /* 0xffffffff0a0d7810 */ /* 0x000fe40007ffe0ff */
[----:B------:R-:W-:Y:S01]  /*32c0*/  MOV R11, R2 ;  /* 0x00000002000b7202 */ /* 0x000fe20000000f00 */
[----:B------:R-:W-:Y:S01]  /*32d0*/  VIADD R14, R17, 0xffffffff ;  /* 0xffffffff110e7836 */ /* 0x000fe20000000000 */
[----:B------:R-:W-:-:S04]  /*32e0*/  ISETP.GT.U32.AND P0, PT, R13, 0xfd, PT ;  /* 0x000000fd0d00780c */ /* 0x000fc80003f04070 */
[----:B------:R-:W-:-:S13]  /*32f0*/  ISETP.GT.U32.OR P0, PT, R14, 0xfd, P0 ;  /* 0x000000fd0e00780c */ /* 0x000fda0000704470 */
[----:B------:R-:W-:Y:S01]  /*3300*/  @!P0 MOV R9, RZ ;  /* 0x000000ff00098202 */ /* 0x000fe20000000f00 */
[----:B------:R-:W-:Y:S06]  /*3310*/  @!P0 BRA `(.L_x_47) ;  /* 0x00000000005c8947 */ /* 0x000fec0003800000 */
[----:B------:R-:W-:Y:S02]  /*3320*/  FSETP.GTU.FTZ.AND P1, PT, |R3|, +INF , PT ;  /* 0x7f8000000300780b */ /* 0x000fe40003f3c200 */
[----:B------:R-:W-:-:S04]  /*3330*/  FSETP.GTU.FTZ.AND P0, PT, |R2|, +INF , PT ;  /* 0x7f8000000200780b */ /* 0x000fc80003f1c200 */
[----:B------:R-:W-:-:S13]  /*3340*/  PLOP3.LUT P0, PT, P0, P1, PT, 0xf8, 0x8f ;  /* 0x00000000008f781c */ /* 0x000fda0000703f70 */
[----:B------:R-:W-:Y:S05]  /*3350*/  @P0 BRA `(.L_x_48) ;  /* 0x00000004004c0947 */ /* 0x000fea0003800000 */
[----:B------:R-:W-:-:S13]  /*3360*/  LOP3.LUT P0, RZ, R12, 0x7fffffff, R11, 0xc8, !PT ;  /* 0x7fffffff0cff7812 */ /* 0x000fda000780c80b */
[----:B------:R-:W-:Y:S05]  /*3370*/  @!P0 BRA `(.L_x_49) ;  /* 0x00000004003c8947 */ /* 0x000fea0003800000 */
[C---:B------:R-:W-:Y:S02]  /*3380*/  FSETP.NEU.FTZ.AND P3, PT, |R2|.reuse, +INF , PT ;  /* 0x7f8000000200780b */ /* 0x040fe40003f7d200 */
[----:B------:R-:W-:Y:S02]  /*3390*/  FSETP.NEU.FTZ.AND P1, PT, |R3|, +INF , PT ;  /* 0x7f8000000300780b */ /* 0x000fe40003f3d200 */
[----:B------:R-:W-:-:S11]  /*33a0*/  FSETP.NEU.FTZ.AND P0, PT, |R2|, +INF , PT ;  /* 0x7f8000000200780b */ /* 0x000fd60003f1d200 */
[----:B------:R-:W-:Y:S05]  /*33b0*/  @!P1 BRA !P3, `(.L_x_49) ;  /* 0x00000004002c9947 */ /* 0x000fea0005800000 */
[----:B------:R-:W-:-:S04]  /*33c0*/  LOP3.LUT P3, RZ, R11, 0x7fffffff, RZ, 0xc0, !PT ;  /* 0x7fffffff0bff7812 */ /* 0x000fc8000786c0ff */
[----:B------:R-:W-:-:S13]  /*33d0*/  PLOP3.LUT P1, PT, P1, P3, PT, 0x2f, 0xf2 ;  /* 0x0000000000f2781c */ /* 0x000fda0000f26577 */
[----:B------:R-:W-:Y:S05]  /*33e0*/  @P1 BRA `(.L_x_50) ;  /* 0x0000000400181947 */ /* 0x000fea0003800000 */
[----:B------:R-:W-:-:S04]  /*33f0*/  LOP3.LUT P1, RZ, R12, 0x7fffffff, RZ, 0xc0, !PT ;  /* 0x7fffffff0cff7812 */ /* 0x000fc8000782c0ff */
[----:B------:R-:W-:-:S13]  /*3400*/  PLOP3.LUT P0, PT, P0, P1, PT, 0x2f, 0xf2 ;  /* 0x0000000000f2781c */ /* 0x000fda0000702577 */
[----:B------:R-:W-:Y:S05]  /*3410*/  @P0 BRA `(.L_x_51) ;  /* 0x0000000400000947 */ /* 0x000fea0003800000 */
[----:B------:R-:W-:Y:S02]  /*3420*/  ISETP.GE.AND P0, PT, R14, RZ, PT ;  /* 0x000000ff0e00720c */ /* 0x000fe40003f06270 */
[----:B------:R-:W-:-:S11]  /*3430*/  ISETP.GE.AND P1, PT, R13, RZ, PT ;  /* 0x000000ff0d00720c */ /* 0x000fd60003f26270 */
[----:B------:R-:W-:Y:S01]  /*3440*/  @P0 IMAD.MOV.U32 R9, RZ, RZ, RZ ;  /* 0x000000ffff090224 */ /* 0x000fe200078e00ff */
[----:B------:R-:W-:Y:S01]  /*3450*/  @!P0 MOV R9, 0xffffffc0 ;  /* 0xffffffc000098802 */ /* 0x000fe20000000f00 */
[----:B------:R-:W-:Y:S01]  /*3460*/  @!P0 FFMA R11, R2, 1.84467440737095516160e+19, RZ ;  /* 0x5f800000020b8823 */ /* 0x000fe200000000ff */
[----:B------:R-:W-:-:S03]  /*3470*/  @!P1 FFMA R12, R3, 1.84467440737095516160e+19, RZ ;  /* 0x5f800000030c9823 */ /* 0x000fc600000000ff */
[----:B------:R-:W-:-:S07]  /*3480*/  @!P1 VIADD R9, R9, 0x40 ;  /* 0x0000004009099836 */ /* 0x000fce0000000000 */
.L_x_47:
[----:B------:R-:W-:Y:S01]  /*3490*/  LEA R13, R10, 0xc0800000, 0x17 ;  /* 0xc08000000a0d7811 */ /* 0x000fe200078eb8ff */
[----:B------:R-:W-:Y:S03]  /*34a0*/  BSSY.RECONVERGENT B4, `(.L_x_52) ;  /* 0x0000036000047945 */ /* 0x000fe60003800200 */
[----:B------:R-:W-:Y:S01]  /*34b0*/  IADD3 R13, PT, PT, -R13, R12, RZ ;  /* 0x0000000c0d0d7210 */ /* 0x000fe20007ffe1ff */
[----:B------:R-:W-:-:S03]  /*34c0*/  VIADD R12, R17, 0xffffff81 ;  /* 0xffffff81110c7836 */ /* 0x000fc60000000000 */
[----:B------:R-:W0:Y:S01]  /*34d0*/  MUFU.RCP R14, R13 ;  /* 0x0000000d000e7308 */ /* 0x000e220000001000 */
[----:B------:R-:W-:Y:S01]  /*34e0*/  FADD.FTZ R15, -R13, -RZ ;  /* 0x800000ff0d0f7221 */ /* 0x000fe20000010100 */
[C---:B------:R-:W-:Y:S01]  /*34f0*/  IMAD R2, R12.reuse, -0x800000, R11 ;  /* 0xff8000000c027824 */ /* 0x040fe200078e020b */
[----:B------:R-:W-:-:S04]  /*3500*/  IADD3 R12, PT, PT, R12, 0x7f, -R10 ;  /* 0x0000007f0c0c7810 */ /* 0x000fc80007ffe80a */
[----:B------:R-:W-:Y:S01]  /*3510*/  IADD3 R9, PT, PT, R12, R9, RZ ;  /* 0x000000090c097210 */ /* 0x000fe20007ffe0ff */
[----:B0-----:R-:W-:-:S04]  /*3520*/  FFMA R17, R14, R15, 1 ;  /* 0x3f8000000e117423 */ /* 0x001fc8000000000f */
[----:B------:R-:W-:-:S04]  /*3530*/  FFMA R18, R14, R17, R14 ;  /* 0x000000110e127223 */ /* 0x000fc8000000000e */
[----:B------:R-:W-:-:S04]  /*3540*/  FFMA R11, R2, R18, RZ ;  /* 0x00000012020b7223 */ /* 0x000fc800000000ff */
[----:B------:R-:W-:-:S04]  /*3550*/  FFMA R14, R15, R11, R2 ;  /* 0x0000000b0f0e7223 */ /* 0x000fc80000000002 */
[----:B------:R-:W-:-:S04]  /*3560*/  FFMA R17, R18, R14, R11 ;  /* 0x0000000e12117223 */ /* 0x000fc8000000000b */
[----:B------:R-:W-:-:S04]  /*3570*/  FFMA R14, R15, R17, R2 ;  /* 0x000000110f0e7223 */ /* 0x000fc80000000002 */
[----:B------:R-:W-:-:S05]  /*3580*/  FFMA R2, R18, R14, R17 ;  /* 0x0000000e12027223 */ /* 0x000fca0000000011 */
[----:B------:R-:W-:-:S04]  /*3590*/  SHF.R.U32.HI R10, RZ, 0x17, R2 ;  /* 0x00000017ff0a7819 */ /* 0x000fc80000011602 */
[----:B------:R-:W-:-:S05]  /*35a0*/  LOP3.LUT R10, R10, 0xff, RZ, 0xc0, !PT ;  /* 0x000000ff0a0a7812 */ /* 0x000fca00078ec0ff */
[----:B------:R-:W-:-:S05]  /*35b0*/  IMAD.IADD R13, R10, 0x1, R9 ;  /* 0x000000010a0d7824 */ /* 0x000fca00078e0209 */
[----:B------:R-:W-:-:S04]  /*35c0*/  IADD3 R10, PT, PT, R13, -0x1, RZ ;  /* 0xffffffff0d0a7810 */ /* 0x000fc80007ffe0ff */
[----:B------:R-:W-:-:S13]  /*35d0*/  ISETP.GE.U32.AND P0, PT, R10, 0xfe, PT ;  /* 0x000000fe0a00780c */ /* 0x000fda0003f06070 */
[----:B------:R-:W-:Y:S05]  /*35e0*/  @!P0 BRA `(.L_x_53) ;  /* 0x0000000000808947 */ /* 0x000fea0003800000 */
[----:B------:R-:W-:-:S13]  /*35f0*/  ISETP.GT.AND P0, PT, R13, 0xfe, PT ;  /* 0x000000fe0d00780c */ /* 0x000fda0003f04270 */
[----:B------:R-:W-:Y:S05]  /*3600*/  @P0 BRA `(.L_x_54) ;  /* 0x00000000006c0947 */ /* 0x000fea0003800000 */
[----:B------:R-:W-:-:S13]  /*3610*/  ISETP.GE.AND P0, PT, R13, 0x1, PT ;  /* 0x000000010d00780c */ /* 0x000fda0003f06270 */
[----:B------:R-:W-:Y:S05]  /*3620*/  @P0 BRA `(.L_x_55) ;  /* 0x0000000000740947 */ /* 0x000fea0003800000 */
[----:B------:R-:W-:Y:S02]  /*3630*/  ISETP.GE.AND P0, PT, R13, -0x18, PT ;  /* 0xffffffe80d00780c */ /* 0x000fe40003f06270 */
[----:B------:R-:W-:-:S11]  /*3640*/  LOP3.LUT R2, R2, 0x80000000, RZ, 0xc0, !PT ;  /* 0x8000000002027812 */ /* 0x000fd600078ec0ff */
[----:B------:R-:W-:Y:S05]  /*3650*/  @!P0 BRA `(.L_x_55) ;  /* 0x0000000000688947 */ /* 0x000fea0003800000 */
[CCC-:B------:R-:W-:Y:S01]  /*3660*/  FFMA.RZ R9, R18.reuse, R14.reuse, R17.reuse ;  /* 0x0000000e12097223 */ /* 0x1c0fe2000000c011 */
[C---:B------:R-:W-:Y:S02]  /*3670*/  VIADD R12, R13.reuse, 0x20 ;  /* 0x000000200d0c7836 */ /* 0x040fe40000000000 */
[CCC-:B------:R-:W-:Y:S01]  /*3680*/  FFMA.RM R10, R18.reuse, R14.reuse, R17.reuse ;  /* 0x0000000e120a7223 */ /* 0x1c0fe20000004011 */
[----:B------:R-:W-:Y:S02]  /*3690*/  ISETP.NE.AND P3, PT, R13, RZ, PT ;  /* 0x000000ff0d00720c */ /* 0x000fe40003f65270 */
[----:B------:R-:W-:Y:S01]  /*36a0*/  LOP3.LUT R11, R9, 0x7fffff, RZ, 0xc0, !PT ;  /* 0x007fffff090b7812 */ /* 0x000fe200078ec0ff */
[----:B------:R-:W-:Y:S01]  /*36b0*/  FFMA.RP R9, R18, R14, R17 ;  /* 0x0000000e12097223 */ /* 0x000fe20000008011 */
[----:B------:R-:W-:Y:S02]  /*36c0*/  ISETP.NE.AND P1, PT, R13, RZ, PT ;  /* 0x000000ff0d00720c */ /* 0x000fe40003f25270 */
[----:B------:R-:W-:-:S02]  /*36d0*/  LOP3.LUT R11, R11, 0x800000, RZ, 0xfc, !PT ;  /* 0x008000000b0b7812 */ /* 0x000fc400078efcff */
[----:B------:R-:W-:Y:S02]  /*36e0*/  IADD3 R13, PT, PT, -R13, RZ, RZ ;  /* 0x000000ff0d0d7210 */ /* 0x000fe40007ffe1ff */
[----:B------:R-:W-:Y:S02]  /*36f0*/  SHF.L.U32 R12, R11, R12, RZ ;  /* 0x0000000c0b0c7219 */ /* 0x000fe400000006ff */
[----:B------:R-:W-:Y:S02]  /*3700*/  FSETP.NEU.FTZ.AND P0, PT, R9, R10, PT ;  /* 0x0000000a0900720b */ /* 0x000fe40003f1d000 */
[----:B------:R-:W-:Y:S02]  /*3710*/  SEL R10, R13, RZ, P3 ;  /* 0x000000ff0d0a7207 */ /* 0x000fe40001800000 */
[----:B------:R-:W-:Y:S02]  /*3720*/  ISETP.NE.AND P1, PT, R12, RZ, P1 ;  /* 0x000000ff0c00720c */ /* 0x000fe40000f25270 */
[----:B------:R-:W-:-:S02]  /*3730*/  SHF.R.U32.HI R10, RZ, R10, R11 ;  /* 0x0000000aff0a7219 */ /* 0x000fc4000001160b */
[----:B------:R-:W-:Y:S02]  /*3740*/  PLOP3.LUT P0, PT, P0, P1, PT, 0xf8, 0x8f ;  /* 0x00000000008f781c */ /* 0x000fe40000703f70 */
[----:B------:R-:W-:Y:S02]  /*3750*/  SHF.R.U32.HI R12, RZ, 0x1, R10 ;  /* 0x00000001ff0c7819 */ /* 0x000fe4000001160a */
[----:B------:R-:W-:-:S04]  /*3760*/  SEL R9, RZ, 0x1, !P0 ;  /* 0x00000001ff097807 */ /* 0x000fc80004000000 */
[----:B------:R-:W-:-:S04]  /*3770*/  LOP3.LUT R9, R9, 0x1, R12, 0xf8, !PT ;  /* 0x0000000109097812 */ /* 0x000fc800078ef80c */
[----:B------:R-:W-:-:S05]  /*3780*/  LOP3.LUT R9, R9, R10, RZ, 0xc0, !PT ;  /* 0x0000000a09097212 */ /* 0x000fca00078ec0ff */
[----:B------:R-:W-:-:S05]  /*3790*/  IMAD.IADD R9, R12, 0x1, R9 ;  /* 0x000000010c097824 */ /* 0x000fca00078e0209 */
[----:B------:R-:W-:Y:S01]  /*37a0*/  LOP3.LUT R2, R9, R2, RZ, 0xfc, !PT ;  /* 0x0000000209027212 */ /* 0x000fe200078efcff */
[----:B------:R-:W-:Y:S06]  /*37b0*/  BRA `(.L_x_55) ;  /* 0x0000000000107947 */ /* 0x000fec0003800000 */
.L_x_54:
[----:B------:R-:W-:-:S04]  /*37c0*/  LOP3.LUT R2, R2, 0x80000000, RZ, 0xc0, !PT ;  /* 0x8000000002027812 */ /* 0x000fc800078ec0ff */
[----:B------:R-:W-:Y:S01]  /*37d0*/  LOP3.LUT R2, R2, 0x7f800000, RZ, 0xfc, !PT ;  /* 0x7f80000002027812 */ /* 0x000fe200078efcff */
[----:B------:R-:W-:Y:S06]  /*37e0*/  BRA `(.L_x_55) ;  /* 0x0000000000047947 */ /* 0x000fec0003800000 */
.L_x_53:
[----:B------:R-:W-:-:S07]  /*37f0*/  LEA R2, R9, R2, 0x17 ;  /* 0x0000000209027211 */ /* 0x000fce00078eb8ff */
.L_x_55:
[----:B------:R-:W-:Y:S05]  /*3800*/  BSYNC.RECONVERGENT B4 ;  /* 0x0000000000047941 */ /* 0x000fea0003800200 */
.L_x_52:
[----:B------:R-:W-:Y:S05]  /*3810*/  BRA `(.L_x_56) ;  /* 0x0000000000207947 */ /* 0x000fea0003800000 */
.L_x_51:
[----:B------:R-:W-:-:S04]  /*3820*/  LOP3.LUT R2, R12, 0x80000000, R11, 0x48, !PT ;  /* 0x800000000c027812 */ /* 0x000fc800078e480b */
[----:B------:R-:W-:Y:S01]  /*3830*/  LOP3.LUT R2, R2, 0x7f800000, RZ, 0xfc, !PT ;  /* 0x7f80000002027812 */ /* 0x000fe200078efcff */
[----:B------:R-:W-:Y:S06]  /*3840*/  BRA `(.L_x_56) ;  /* 0x0000000000147947 */ /* 0x000fec0003800000 */
.L_x_50:
[----:B------:R-:W-:Y:S01]  /*3850*/  LOP3.LUT R2, R12, 0x80000000, R11, 0x48, !PT ;  /* 0x800000000c027812 */ /* 0x000fe200078e480b */
[----:B------:R-:W-:Y:S06]  /*3860*/  BRA `(.L_x_56) ;  /* 0x00000000000c7947 */ /* 0x000fec0003800000 */
.L_x_49:
[----:B------:R-:W0:Y:S01]  /*3870*/  MUFU.RSQ R2, -QNAN ;  /* 0xffc0000000027908 */ /* 0x000e220000001400 */
[----:B------:R-:W-:Y:S05]  /*3880*/  BRA `(.L_x_56) ;  /* 0x0000000000047947 */ /* 0x000fea0003800000 */
.L_x_48:
[----:B------:R-:W-:-:S07]  /*3890*/  FADD.FTZ R2, R2, R3 ;  /* 0x0000000302027221 */ /* 0x000fce0000010000 */
.L_x_56:
[----:B------:R-:W-:Y:S05]  /*38a0*/  BSYNC.RECONVERGENT B3 ;  /* 0x0000000000037941 */ /* 0x000fea0003800200 */
.L_x_46:
[----:B------:R-:W-:-:S04]  /*38b0*/  HFMA2 R9, -RZ, RZ, 0, 0 ;  /* 0x00000000ff097431 */ /* 0x000fc800000001ff */
[----:B0-----:R-:W-:Y:S05]  /*38c0*/  RET.REL.NODEC R8 `(_Z22attention_fwd_bf16_mmaPK13__nv_bfloat16S1_S1_PS_iiiiif) ;  /* 0xffffffc408cc7950 */ /* 0x001fea0003c3ffff */
.L_x_57:
[----:B------:R-:W-:-:S00]  /*38d0*/  BRA `(.L_x_57) ;  /* 0xfffffffc00fc7947 */ /* 0x000fc0000383ffff */
[----:B------:R-:W-:-:S00]  /*38e0*/  NOP ;  /* 0x0000000000007918 */ /* 0x000fc00000000000 */
        /* <DEDUP_REMOVED lines=9> */
.L_x_58:


//--------------------- .nv.shared._Z22attention_fwd_bf16_mmaPK13__nv_bfloat16S1_S1_PS_iiiiif --------------------------
	.section	.nv.shared._Z22attention_fwd_bf16_mmaPK13__nv_bfloat16S1_S1_PS_iiiiif,"aw",@nobits
	.sectionflags	@""
	.align	16
	.zero		1024


//--------------------- .nv.shared.reserved.0     --------------------------
	.section	.nv.shared.reserved.0,"aw",@nobits
	.weak		__nv_reservedSMEM_offset_0_alias
	.size		__nv_reservedSMEM_offset_0_alias, 0, 64
	.other		__nv_reservedSMEM_offset_0_alias,@"STO_CUDA_RESERVED_SHARED STV_DEFAULT"
__nv_reservedSMEM_offset_0_alias:
	.zero		0
	.zero		64


//--------------------- .nv.constant0._Z22attention_fwd_bf16_mmaPK13__nv_bfloat16S1_S1_PS_iiiiif --------------------------
	.section	.nv.constant0._Z22attention_fwd_bf16_mmaPK13__nv_bfloat16S1_S1_PS_iiiiif,"a",@progbits
	.sectionflags	@""
	.align	4
.nv.constant0._Z22attention_fwd_bf16_mmaPK13__nv_bfloat16S1_S1_PS_iiiiif:
	.zero		952


//--------------------- SYMBOLS --------------------------

	.type		.nv.reservedSmem.offset0,@object
	.size		.nv.reservedSmem.offset0,0x4
	.type		.nv.reservedSmem.cap,@object
	.size		.nv.reservedSmem.cap,0x4
